//
// Generated by NVIDIA NVVM Compiler
//
// Compiler Build ID: CL-36424714
// Cuda compilation tools, release 13.0, V13.0.88
// Based on NVVM 20.0.0
//

.version 9.0
.target sm_100
.address_size 64

	// .globl	_Z17euler_integrationPfS_S_S_iiifi

.visible .entry _Z17euler_integrationPfS_S_S_iiifi(
	.param .u64 .ptr .align 1 _Z17euler_integrationPfS_S_S_iiifi_param_0,
	.param .u64 .ptr .align 1 _Z17euler_integrationPfS_S_S_iiifi_param_1,
	.param .u64 .ptr .align 1 _Z17euler_integrationPfS_S_S_iiifi_param_2,
	.param .u64 .ptr .align 1 _Z17euler_integrationPfS_S_S_iiifi_param_3,
	.param .u32 _Z17euler_integrationPfS_S_S_iiifi_param_4,
	.param .u32 _Z17euler_integrationPfS_S_S_iiifi_param_5,
	.param .u32 _Z17euler_integrationPfS_S_S_iiifi_param_6,
	.param .f32 _Z17euler_integrationPfS_S_S_iiifi_param_7,
	.param .u32 _Z17euler_integrationPfS_S_S_iiifi_param_8
)
{
	.reg .pred 	%p<54>;
	.reg .b32 	%r<73>;
	.reg .b32 	%f<302>;
	.reg .b64 	%rd<24>;

	ld.param.u64 	%rd5, [_Z17euler_integrationPfS_S_S_iiifi_param_0];
	ld.param.u64 	%rd6, [_Z17euler_integrationPfS_S_S_iiifi_param_1];
	ld.param.u64 	%rd7, [_Z17euler_integrationPfS_S_S_iiifi_param_2];
	ld.param.u64 	%rd8, [_Z17euler_integrationPfS_S_S_iiifi_param_3];
	ld.param.u32 	%r12, [_Z17euler_integrationPfS_S_S_iiifi_param_4];
	ld.param.u32 	%r13, [_Z17euler_integrationPfS_S_S_iiifi_param_6];
	ld.param.f32 	%f46, [_Z17euler_integrationPfS_S_S_iiifi_param_7];
	ld.param.u32 	%r14, [_Z17euler_integrationPfS_S_S_iiifi_param_8];
	cvta.to.global.u64 	%rd1, %rd8;
	cvta.to.global.u64 	%rd2, %rd7;
	cvta.to.global.u64 	%rd3, %rd6;
	cvta.to.global.u64 	%rd4, %rd5;
	mov.u32 	%r15, %tid.x;
	mov.u32 	%r16, %ctaid.x;
	mov.u32 	%r1, %ntid.x;
	mad.lo.s32 	%r70, %r16, %r1, %r15;
	cvt.rn.f32.s32 	%f47, %r14;
	div.rn.f32 	%f1, %f46, %f47;
	setp.ge.s32 	%p1, %r70, %r12;
	@%p1 bra 	$L__BB0_41;
	add.s32 	%r17, %r13, -1;
	mad.lo.s32 	%r18, %r17, %r12, %r70;
	mul.wide.s32 	%rd9, %r18, 4;
	add.s64 	%rd10, %rd1, %rd9;
	ld.global.f32 	%f292, [%rd10];
	add.s64 	%rd11, %rd2, %rd9;
	ld.global.f32 	%f293, [%rd11];
	add.s64 	%rd12, %rd3, %rd9;
	ld.global.f32 	%f294, [%rd12];
	add.s64 	%rd13, %rd4, %rd9;
	ld.global.f32 	%f295, [%rd13];
	setp.gt.s32 	%p2, %r14, 0;
	mul.lo.s32 	%r3, %r13, %r12;
	mov.u32 	%r19, %nctaid.x;
	mul.lo.s32 	%r4, %r19, %r1;
	@%p2 bra 	$L__BB0_2;
	bra.uni 	$L__BB0_40;
$L__BB0_2:
	neg.s32 	%r5, %r14;
$L__BB0_3:
	mov.u32 	%r71, %r5;
$L__BB0_4:
	abs.f32 	%f14, %f295;
	setp.lt.f32 	%p4, %f14, 0f00800000;
	mul.f32 	%f49, %f14, 0f4B800000;
	selp.f32 	%f50, %f49, %f14, %p4;
	selp.f32 	%f51, 0fC1C00000, 0f00000000, %p4;
	mov.b32 	%r21, %f50;
	add.s32 	%r22, %r21, -1060439283;
	and.b32  	%r23, %r22, -8388608;
	sub.s32 	%r24, %r21, %r23;
	mov.b32 	%f52, %r24;
	cvt.rn.f32.s32 	%f53, %r23;
	fma.rn.f32 	%f54, %f53, 0f34000000, %f51;
	add.f32 	%f55, %f52, 0fBF800000;
	add.f32 	%f56, %f52, 0f3F800000;
	rcp.approx.ftz.f32 	%f57, %f56;
	add.f32 	%f58, %f55, %f55;
	mul.f32 	%f59, %f58, %f57;
	mul.f32 	%f60, %f59, %f59;
	sub.f32 	%f61, %f55, %f59;
	add.f32 	%f62, %f61, %f61;
	neg.f32 	%f63, %f59;
	fma.rn.f32 	%f64, %f63, %f55, %f62;
	mul.rn.f32 	%f65, %f57, %f64;
	fma.rn.f32 	%f66, %f60, 0f3A2C32E4, 0f3B52E7DB;
	fma.rn.f32 	%f67, %f66, %f60, 0f3C93BB73;
	fma.rn.f32 	%f68, %f67, %f60, 0f3DF6384F;
	mul.rn.f32 	%f69, %f68, %f60;
	fma.rn.f32 	%f70, %f59, 0f3FB8AA3B, %f54;
	sub.f32 	%f71, %f54, %f70;
	fma.rn.f32 	%f72, %f59, 0f3FB8AA3B, %f71;
	fma.rn.f32 	%f73, %f65, 0f3FB8AA3B, %f72;
	fma.rn.f32 	%f74, %f59, 0f32A55E34, %f73;
	mul.f32 	%f75, %f69, 0f40400000;
	fma.rn.f32 	%f76, %f75, %f65, %f74;
	fma.rn.f32 	%f77, %f69, %f59, %f76;
	add.rn.f32 	%f78, %f70, %f77;
	neg.f32 	%f79, %f70;
	add.rn.f32 	%f80, %f78, %f79;
	neg.f32 	%f81, %f80;
	add.rn.f32 	%f82, %f77, %f81;
	mov.f32 	%f83, 0f40000000;
	mul.rn.f32 	%f84, %f78, %f83;
	neg.f32 	%f85, %f84;
	fma.rn.f32 	%f86, %f78, 0f40000000, %f85;
	fma.rn.f32 	%f87, %f82, 0f40000000, %f86;
	cvt.rni.f32.f32 	%f88, %f84;
	sub.f32 	%f89, %f84, %f88;
	add.f32 	%f90, %f89, %f87;
	fma.rn.f32 	%f91, %f90, 0f391FCB8E, 0f3AAF85ED;
	fma.rn.f32 	%f92, %f91, %f90, 0f3C1D9856;
	fma.rn.f32 	%f93, %f92, %f90, 0f3D6357BB;
	fma.rn.f32 	%f94, %f93, %f90, 0f3E75FDEC;
	fma.rn.f32 	%f95, %f94, %f90, 0f3F317218;
	fma.rn.f32 	%f96, %f95, %f90, 0f3F800000;
	cvt.rzi.s32.f32 	%r25, %f88;
	setp.gt.f32 	%p5, %f88, 0f00000000;
	selp.b32 	%r26, 0, -2097152000, %p5;
	add.s32 	%r27, %r26, 2130706432;
	mov.b32 	%f97, %r27;
	mul.f32 	%f98, %f96, %f97;
	shl.b32 	%r28, %r25, 23;
	sub.s32 	%r29, %r28, %r26;
	mov.b32 	%f99, %r29;
	mul.f32 	%f100, %f98, %f99;
	abs.f32 	%f101, %f84;
	setp.gt.f32 	%p6, %f101, 0f43180000;
	setp.lt.f32 	%p7, %f84, 0f00000000;
	selp.f32 	%f102, 0f00000000, 0f7F800000, %p7;
	selp.f32 	%f15, %f102, %f100, %p6;
	setp.eq.f32 	%p8, %f295, 0f3F800000;
	mov.f32 	%f296, 0f3F800000;
	@%p8 bra 	$L__BB0_9;
	setp.nan.f32 	%p9, %f14, %f14;
	@%p9 bra 	$L__BB0_8;
	setp.neu.f32 	%p10, %f295, 0f00000000;
	setp.neu.f32 	%p11, %f14, 0f7F800000;
	and.pred  	%p12, %p10, %p11;
	mov.f32 	%f296, %f15;
	@%p12 bra 	$L__BB0_9;
	add.f32 	%f103, %f295, %f295;
	mov.b32 	%r30, %f103;
	and.b32  	%r31, %r30, 2147483647;
	mov.b32 	%f296, %r31;
	bra.uni 	$L__BB0_9;
$L__BB0_8:
	mov.f32 	%f104, 0f40000000;
	add.rn.f32 	%f296, %f295, %f104;
$L__BB0_9:
	abs.f32 	%f19, %f294;
	setp.lt.f32 	%p13, %f19, 0f00800000;
	mul.f32 	%f106, %f19, 0f4B800000;
	selp.f32 	%f107, %f106, %f19, %p13;
	selp.f32 	%f108, 0fC1C00000, 0f00000000, %p13;
	mov.b32 	%r32, %f107;
	add.s32 	%r33, %r32, -1060439283;
	and.b32  	%r34, %r33, -8388608;
	sub.s32 	%r35, %r32, %r34;
	mov.b32 	%f109, %r35;
	cvt.rn.f32.s32 	%f110, %r34;
	fma.rn.f32 	%f111, %f110, 0f34000000, %f108;
	add.f32 	%f112, %f109, 0fBF800000;
	add.f32 	%f113, %f109, 0f3F800000;
	rcp.approx.ftz.f32 	%f114, %f113;
	add.f32 	%f115, %f112, %f112;
	mul.f32 	%f116, %f115, %f114;
	mul.f32 	%f117, %f116, %f116;
	sub.f32 	%f118, %f112, %f116;
	add.f32 	%f119, %f118, %f118;
	neg.f32 	%f120, %f116;
	fma.rn.f32 	%f121, %f120, %f112, %f119;
	mul.rn.f32 	%f122, %f114, %f121;
	fma.rn.f32 	%f123, %f117, 0f3A2C32E4, 0f3B52E7DB;
	fma.rn.f32 	%f124, %f123, %f117, 0f3C93BB73;
	fma.rn.f32 	%f125, %f124, %f117, 0f3DF6384F;
	mul.rn.f32 	%f126, %f125, %f117;
	fma.rn.f32 	%f127, %f116, 0f3FB8AA3B, %f111;
	sub.f32 	%f128, %f111, %f127;
	fma.rn.f32 	%f129, %f116, 0f3FB8AA3B, %f128;
	fma.rn.f32 	%f130, %f122, 0f3FB8AA3B, %f129;
	fma.rn.f32 	%f131, %f116, 0f32A55E34, %f130;
	mul.f32 	%f132, %f126, 0f40400000;
	fma.rn.f32 	%f133, %f132, %f122, %f131;
	fma.rn.f32 	%f134, %f126, %f116, %f133;
	add.rn.f32 	%f135, %f127, %f134;
	neg.f32 	%f136, %f127;
	add.rn.f32 	%f137, %f135, %f136;
	neg.f32 	%f138, %f137;
	add.rn.f32 	%f139, %f134, %f138;
	mov.f32 	%f140, 0f40000000;
	mul.rn.f32 	%f141, %f135, %f140;
	neg.f32 	%f142, %f141;
	fma.rn.f32 	%f143, %f135, 0f40000000, %f142;
	fma.rn.f32 	%f144, %f139, 0f40000000, %f143;
	cvt.rni.f32.f32 	%f145, %f141;
	sub.f32 	%f146, %f141, %f145;
	add.f32 	%f147, %f146, %f144;
	fma.rn.f32 	%f148, %f147, 0f391FCB8E, 0f3AAF85ED;
	fma.rn.f32 	%f149, %f148, %f147, 0f3C1D9856;
	fma.rn.f32 	%f150, %f149, %f147, 0f3D6357BB;
	fma.rn.f32 	%f151, %f150, %f147, 0f3E75FDEC;
	fma.rn.f32 	%f152, %f151, %f147, 0f3F317218;
	fma.rn.f32 	%f153, %f152, %f147, 0f3F800000;
	cvt.rzi.s32.f32 	%r36, %f145;
	setp.gt.f32 	%p14, %f145, 0f00000000;
	selp.b32 	%r37, 0, -2097152000, %p14;
	add.s32 	%r38, %r37, 2130706432;
	mov.b32 	%f154, %r38;
	mul.f32 	%f155, %f153, %f154;
	shl.b32 	%r39, %r36, 23;
	sub.s32 	%r40, %r39, %r37;
	mov.b32 	%f156, %r40;
	mul.f32 	%f157, %f155, %f156;
	abs.f32 	%f158, %f141;
	setp.gt.f32 	%p15, %f158, 0f43180000;
	setp.lt.f32 	%p16, %f141, 0f00000000;
	selp.f32 	%f159, 0f00000000, 0f7F800000, %p16;
	selp.f32 	%f20, %f159, %f157, %p15;
	setp.eq.f32 	%p17, %f294, 0f3F800000;
	mov.f32 	%f297, 0f3F800000;
	@%p17 bra 	$L__BB0_14;
	setp.nan.f32 	%p18, %f19, %f19;
	@%p18 bra 	$L__BB0_13;
	setp.neu.f32 	%p19, %f294, 0f00000000;
	setp.neu.f32 	%p20, %f19, 0f7F800000;
	and.pred  	%p21, %p19, %p20;
	mov.f32 	%f297, %f20;
	@%p21 bra 	$L__BB0_14;
	add.f32 	%f160, %f294, %f294;
	mov.b32 	%r41, %f160;
	and.b32  	%r42, %r41, 2147483647;
	mov.b32 	%f297, %r42;
	bra.uni 	$L__BB0_14;
$L__BB0_13:
	mov.f32 	%f161, 0f40000000;
	add.rn.f32 	%f297, %f294, %f161;
$L__BB0_14:
	add.f32 	%f24, %f296, %f297;
	abs.f32 	%f25, %f24;
	setp.eq.f32 	%p22, %f24, 0f3F800000;
	mov.f32 	%f298, 0f3F800000;
	@%p22 bra 	$L__BB0_21;
	setp.nan.f32 	%p23, %f25, %f25;
	@%p23 bra 	$L__BB0_20;
	setp.eq.f32 	%p24, %f24, 0f00000000;
	setp.eq.f32 	%p25, %f25, 0f7F800000;
	or.pred  	%p26, %p24, %p25;
	@%p26 bra 	$L__BB0_19;
	setp.lt.f32 	%p27, %f25, 0f00800000;
	mul.f32 	%f163, %f25, 0f4B800000;
	selp.f32 	%f164, %f163, %f25, %p27;
	mov.b32 	%r43, %f164;
	add.s32 	%r44, %r43, -1060439283;
	and.b32  	%r45, %r44, -8388608;
	sub.s32 	%r46, %r43, %r45;
	mov.b32 	%f165, %r46;
	cvt.rn.f32.s32 	%f166, %r45;
	selp.f32 	%f167, 0fC1C00000, 0f00000000, %p27;
	fma.rn.f32 	%f168, %f166, 0f34000000, %f167;
	add.f32 	%f169, %f165, 0fBF800000;
	add.f32 	%f170, %f165, 0f3F800000;
	rcp.approx.ftz.f32 	%f171, %f170;
	add.f32 	%f172, %f169, %f169;
	mul.f32 	%f173, %f172, %f171;
	mul.f32 	%f174, %f173, %f173;
	neg.f32 	%f175, %f173;
	sub.f32 	%f176, %f169, %f173;
	add.f32 	%f177, %f176, %f176;
	fma.rn.f32 	%f178, %f175, %f169, %f177;
	mul.rn.f32 	%f179, %f171, %f178;
	fma.rn.f32 	%f180, %f174, 0f3A2C32E4, 0f3B52E7DB;
	fma.rn.f32 	%f181, %f180, %f174, 0f3C93BB73;
	fma.rn.f32 	%f182, %f181, %f174, 0f3DF6384F;
	mul.rn.f32 	%f183, %f182, %f174;
	fma.rn.f32 	%f184, %f173, 0f3FB8AA3B, %f168;
	mul.f32 	%f185, %f183, 0f40400000;
	sub.f32 	%f186, %f168, %f184;
	fma.rn.f32 	%f187, %f173, 0f3FB8AA3B, %f186;
	fma.rn.f32 	%f188, %f179, 0f3FB8AA3B, %f187;
	fma.rn.f32 	%f189, %f173, 0f32A55E34, %f188;
	fma.rn.f32 	%f190, %f185, %f179, %f189;
	fma.rn.f32 	%f191, %f183, %f173, %f190;
	add.rn.f32 	%f192, %f184, %f191;
	mov.f32 	%f193, 0f3FC00000;
	mul.rn.f32 	%f194, %f192, %f193;
	cvt.rni.f32.f32 	%f195, %f194;
	sub.f32 	%f196, %f194, %f195;
	neg.f32 	%f197, %f194;
	fma.rn.f32 	%f198, %f192, 0f3FC00000, %f197;
	neg.f32 	%f199, %f184;
	add.rn.f32 	%f200, %f192, %f199;
	neg.f32 	%f201, %f200;
	add.rn.f32 	%f202, %f191, %f201;
	fma.rn.f32 	%f203, %f202, 0f3FC00000, %f198;
	add.f32 	%f204, %f196, %f203;
	setp.gt.f32 	%p28, %f195, 0f00000000;
	selp.b32 	%r47, 0, -2097152000, %p28;
	setp.geu.f32 	%p29, %f24, 0f00000000;
	setp.lt.f32 	%p30, %f194, 0f00000000;
	selp.f32 	%f205, 0f00000000, 0f7F800000, %p30;
	abs.f32 	%f206, %f194;
	setp.gt.f32 	%p31, %f206, 0f43180000;
	cvt.rzi.s32.f32 	%r48, %f195;
	shl.b32 	%r49, %r48, 23;
	sub.s32 	%r50, %r49, %r47;
	mov.b32 	%f207, %r50;
	add.s32 	%r51, %r47, 2130706432;
	mov.b32 	%f208, %r51;
	fma.rn.f32 	%f209, %f204, 0f391FCB8E, 0f3AAF85ED;
	fma.rn.f32 	%f210, %f209, %f204, 0f3C1D9856;
	fma.rn.f32 	%f211, %f210, %f204, 0f3D6357BB;
	fma.rn.f32 	%f212, %f211, %f204, 0f3E75FDEC;
	fma.rn.f32 	%f213, %f212, %f204, 0f3F317218;
	fma.rn.f32 	%f214, %f213, %f204, 0f3F800000;
	mul.f32 	%f215, %f214, %f208;
	mul.f32 	%f216, %f215, %f207;
	selp.f32 	%f298, %f205, %f216, %p31;
	@%p29 bra 	$L__BB0_21;
	mov.f32 	%f298, 0f7FFFFFFF;
	bra.uni 	$L__BB0_21;
$L__BB0_19:
	add.f32 	%f218, %f24, %f24;
	mov.b32 	%r52, %f218;
	and.b32  	%r53, %r52, 2147483647;
	mov.b32 	%f298, %r53;
	bra.uni 	$L__BB0_21;
$L__BB0_20:
	mov.f32 	%f219, 0f3FC00000;
	add.rn.f32 	%f298, %f24, %f219;
$L__BB0_21:
	setp.eq.f32 	%p32, %f294, 0f3F800000;
	mul.f32 	%f221, %f295, 0fC21E0000;
	div.rn.f32 	%f222, %f221, %f298;
	fma.rn.f32 	%f293, %f1, %f222, %f293;
	mov.f32 	%f299, 0f3F800000;
	@%p32 bra 	$L__BB0_26;
	setp.nan.f32 	%p33, %f19, %f19;
	@%p33 bra 	$L__BB0_25;
	setp.neu.f32 	%p34, %f294, 0f00000000;
	setp.neu.f32 	%p35, %f19, 0f7F800000;
	and.pred  	%p36, %p34, %p35;
	mov.f32 	%f299, %f20;
	@%p36 bra 	$L__BB0_26;
	add.f32 	%f223, %f294, %f294;
	mov.b32 	%r54, %f223;
	and.b32  	%r55, %r54, 2147483647;
	mov.b32 	%f299, %r55;
	bra.uni 	$L__BB0_26;
$L__BB0_25:
	mov.f32 	%f224, 0f40000000;
	add.rn.f32 	%f299, %f294, %f224;
$L__BB0_26:
	setp.eq.f32 	%p37, %f295, 0f3F800000;
	mov.f32 	%f300, 0f3F800000;
	@%p37 bra 	$L__BB0_31;
	setp.nan.f32 	%p38, %f14, %f14;
	@%p38 bra 	$L__BB0_30;
	setp.neu.f32 	%p39, %f295, 0f00000000;
	setp.neu.f32 	%p40, %f14, 0f7F800000;
	and.pred  	%p41, %p39, %p40;
	mov.f32 	%f300, %f15;
	@%p41 bra 	$L__BB0_31;
	add.f32 	%f226, %f295, %f295;
	mov.b32 	%r56, %f226;
	and.b32  	%r57, %r56, 2147483647;
	mov.b32 	%f300, %r57;
	bra.uni 	$L__BB0_31;
$L__BB0_30:
	mov.f32 	%f227, 0f40000000;
	add.rn.f32 	%f300, %f295, %f227;
$L__BB0_31:
	add.f32 	%f37, %f299, %f300;
	abs.f32 	%f38, %f37;
	setp.eq.f32 	%p42, %f37, 0f3F800000;
	mov.f32 	%f301, 0f3F800000;
	@%p42 bra 	$L__BB0_38;
	setp.nan.f32 	%p43, %f38, %f38;
	@%p43 bra 	$L__BB0_37;
	setp.eq.f32 	%p44, %f37, 0f00000000;
	setp.eq.f32 	%p45, %f38, 0f7F800000;
	or.pred  	%p46, %p44, %p45;
	@%p46 bra 	$L__BB0_36;
	setp.lt.f32 	%p47, %f38, 0f00800000;
	mul.f32 	%f229, %f38, 0f4B800000;
	selp.f32 	%f230, %f229, %f38, %p47;
	mov.b32 	%r58, %f230;
	add.s32 	%r59, %r58, -1060439283;
	and.b32  	%r60, %r59, -8388608;
	sub.s32 	%r61, %r58, %r60;
	mov.b32 	%f231, %r61;
	cvt.rn.f32.s32 	%f232, %r60;
	selp.f32 	%f233, 0fC1C00000, 0f00000000, %p47;
	fma.rn.f32 	%f234, %f232, 0f34000000, %f233;
	add.f32 	%f235, %f231, 0fBF800000;
	add.f32 	%f236, %f231, 0f3F800000;
	rcp.approx.ftz.f32 	%f237, %f236;
	add.f32 	%f238, %f235, %f235;
	mul.f32 	%f239, %f238, %f237;
	mul.f32 	%f240, %f239, %f239;
	neg.f32 	%f241, %f239;
	sub.f32 	%f242, %f235, %f239;
	add.f32 	%f243, %f242, %f242;
	fma.rn.f32 	%f244, %f241, %f235, %f243;
	mul.rn.f32 	%f245, %f237, %f244;
	fma.rn.f32 	%f246, %f240, 0f3A2C32E4, 0f3B52E7DB;
	fma.rn.f32 	%f247, %f246, %f240, 0f3C93BB73;
	fma.rn.f32 	%f248, %f247, %f240, 0f3DF6384F;
	mul.rn.f32 	%f249, %f248, %f240;
	fma.rn.f32 	%f250, %f239, 0f3FB8AA3B, %f234;
	mul.f32 	%f251, %f249, 0f40400000;
	sub.f32 	%f252, %f234, %f250;
	fma.rn.f32 	%f253, %f239, 0f3FB8AA3B, %f252;
	fma.rn.f32 	%f254, %f245, 0f3FB8AA3B, %f253;
	fma.rn.f32 	%f255, %f239, 0f32A55E34, %f254;
	fma.rn.f32 	%f256, %f251, %f245, %f255;
	fma.rn.f32 	%f257, %f249, %f239, %f256;
	add.rn.f32 	%f258, %f250, %f257;
	mov.f32 	%f259, 0f3FC00000;
	mul.rn.f32 	%f260, %f258, %f259;
	cvt.rni.f32.f32 	%f261, %f260;
	sub.f32 	%f262, %f260, %f261;
	neg.f32 	%f263, %f260;
	fma.rn.f32 	%f264, %f258, 0f3FC00000, %f263;
	neg.f32 	%f265, %f250;
	add.rn.f32 	%f266, %f258, %f265;
	neg.f32 	%f267, %f266;
	add.rn.f32 	%f268, %f257, %f267;
	fma.rn.f32 	%f269, %f268, 0f3FC00000, %f264;
	add.f32 	%f270, %f262, %f269;
	setp.gt.f32 	%p48, %f261, 0f00000000;
	selp.b32 	%r62, 0, -2097152000, %p48;
	setp.geu.f32 	%p49, %f37, 0f00000000;
	setp.lt.f32 	%p50, %f260, 0f00000000;
	selp.f32 	%f271, 0f00000000, 0f7F800000, %p50;
	abs.f32 	%f272, %f260;
	setp.gt.f32 	%p51, %f272, 0f43180000;
	cvt.rzi.s32.f32 	%r63, %f261;
	shl.b32 	%r64, %r63, 23;
	sub.s32 	%r65, %r64, %r62;
	mov.b32 	%f273, %r65;
	add.s32 	%r66, %r62, 2130706432;
	mov.b32 	%f274, %r66;
	fma.rn.f32 	%f275, %f270, 0f391FCB8E, 0f3AAF85ED;
	fma.rn.f32 	%f276, %f275, %f270, 0f3C1D9856;
	fma.rn.f32 	%f277, %f276, %f270, 0f3D6357BB;
	fma.rn.f32 	%f278, %f277, %f270, 0f3E75FDEC;
	fma.rn.f32 	%f279, %f278, %f270, 0f3F317218;
	fma.rn.f32 	%f280, %f279, %f270, 0f3F800000;
	mul.f32 	%f281, %f280, %f274;
	mul.f32 	%f282, %f281, %f273;
	selp.f32 	%f301, %f271, %f282, %p51;
	@%p49 bra 	$L__BB0_38;
	mov.f32 	%f301, 0f7FFFFFFF;
	bra.uni 	$L__BB0_38;
$L__BB0_36:
	add.f32 	%f284, %f37, %f37;
	mov.b32 	%r67, %f284;
	and.b32  	%r68, %r67, 2147483647;
	mov.b32 	%f301, %r68;
	bra.uni 	$L__BB0_38;
$L__BB0_37:
	mov.f32 	%f285, 0f3FC00000;
	add.rn.f32 	%f301, %f37, %f285;
$L__BB0_38:
	mul.f32 	%f286, %f294, 0fC21E0000;
	div.rn.f32 	%f287, %f286, %f301;
	fma.rn.f32 	%f292, %f1, %f287, %f292;
	fma.rn.f32 	%f295, %f1, %f293, %f295;
	fma.rn.f32 	%f294, %f1, %f292, %f294;
	add.s32 	%r71, %r71, 1;
	setp.ne.s32 	%p52, %r71, 0;
	@%p52 bra 	$L__BB0_4;
	add.s32 	%r69, %r70, %r3;
	mul.wide.s32 	%rd19, %r69, 4;
	add.s64 	%rd20, %rd4, %rd19;
	st.global.f32 	[%rd20], %f295;
	add.s64 	%rd21, %rd3, %rd19;
	st.global.f32 	[%rd21], %f294;
	add.s64 	%rd22, %rd2, %rd19;
	st.global.f32 	[%rd22], %f293;
	add.s64 	%rd23, %rd1, %rd19;
	st.global.f32 	[%rd23], %f292;
	add.s32 	%r70, %r70, %r4;
	setp.lt.s32 	%p53, %r70, %r12;
	@%p53 bra 	$L__BB0_3;
	bra.uni 	$L__BB0_41;
$L__BB0_40:
	add.s32 	%r20, %r70, %r3;
	mul.wide.s32 	%rd14, %r20, 4;
	add.s64 	%rd15, %rd4, %rd14;
	st.global.f32 	[%rd15], %f295;
	add.s64 	%rd16, %rd3, %rd14;
	st.global.f32 	[%rd16], %f294;
	add.s64 	%rd17, %rd2, %rd14;
	st.global.f32 	[%rd17], %f293;
	add.s64 	%rd18, %rd1, %rd14;
	st.global.f32 	[%rd18], %f292;
	add.s32 	%r70, %r70, %r4;
	setp.lt.s32 	%p3, %r70, %r12;
	@%p3 bra 	$L__BB0_40;
$L__BB0_41:
	ret;

}
	// .globl	_Z20euler_integration_vxPfS_S_iiif
.visible .entry _Z20euler_integration_vxPfS_S_iiif(
	.param .u64 .ptr .align 1 _Z20euler_integration_vxPfS_S_iiif_param_0,
	.param .u64 .ptr .align 1 _Z20euler_integration_vxPfS_S_iiif_param_1,
	.param .u64 .ptr .align 1 _Z20euler_integration_vxPfS_S_iiif_param_2,
	.param .u32 _Z20euler_integration_vxPfS_S_iiif_param_3,
	.param .u32 _Z20euler_integration_vxPfS_S_iiif_param_4,
	.param .u32 _Z20euler_integration_vxPfS_S_iiif_param_5,
	.param .f32 _Z20euler_integration_vxPfS_S_iiif_param_6
)
{
	.reg .pred 	%p<31>;
	.reg .b32 	%r<48>;
	.reg .b32 	%f<199>;
	.reg .b64 	%rd<13>;

	ld.param.u64 	%rd5, [_Z20euler_integration_vxPfS_S_iiif_param_0];
	ld.param.u64 	%rd6, [_Z20euler_integration_vxPfS_S_iiif_param_1];
	ld.param.u64 	%rd7, [_Z20euler_integration_vxPfS_S_iiif_param_2];
	ld.param.u32 	%r7, [_Z20euler_integration_vxPfS_S_iiif_param_3];
	ld.param.u32 	%r8, [_Z20euler_integration_vxPfS_S_iiif_param_5];
	ld.param.f32 	%f20, [_Z20euler_integration_vxPfS_S_iiif_param_6];
	mov.u32 	%r9, %tid.x;
	mov.u32 	%r10, %ctaid.x;
	mov.u32 	%r1, %ntid.x;
	mad.lo.s32 	%r47, %r10, %r1, %r9;
	setp.ge.s32 	%p1, %r47, %r7;
	@%p1 bra 	$L__BB1_20;
	add.s32 	%r11, %r8, -1;
	mul.lo.s32 	%r3, %r11, %r7;
	mov.u32 	%r12, %nctaid.x;
	mul.lo.s32 	%r4, %r12, %r1;
	cvta.to.global.u64 	%rd1, %rd7;
	cvta.to.global.u64 	%rd2, %rd5;
	cvta.to.global.u64 	%rd3, %rd6;
	mul.wide.s32 	%rd11, %r7, 4;
$L__BB1_2:
	add.s32 	%r13, %r47, %r3;
	mul.wide.s32 	%rd8, %r13, 4;
	add.s64 	%rd4, %rd1, %rd8;
	ld.global.f32 	%f1, [%rd4];
	add.s64 	%rd9, %rd2, %rd8;
	ld.global.f32 	%f2, [%rd9];
	add.s64 	%rd10, %rd3, %rd8;
	ld.global.f32 	%f3, [%rd10];
	abs.f32 	%f4, %f2;
	setp.eq.f32 	%p2, %f2, 0f3F800000;
	mov.f32 	%f196, 0f3F800000;
	@%p2 bra 	$L__BB1_7;
	setp.num.f32 	%p3, %f4, %f4;
	@%p3 bra 	$L__BB1_5;
	mov.f32 	%f77, 0f40000000;
	add.rn.f32 	%f196, %f2, %f77;
	bra.uni 	$L__BB1_7;
$L__BB1_5:
	setp.lt.f32 	%p4, %f4, 0f00800000;
	mul.f32 	%f22, %f4, 0f4B800000;
	selp.f32 	%f23, %f22, %f4, %p4;
	mov.b32 	%r14, %f23;
	add.s32 	%r15, %r14, -1060439283;
	and.b32  	%r16, %r15, -8388608;
	sub.s32 	%r17, %r14, %r16;
	mov.b32 	%f24, %r17;
	cvt.rn.f32.s32 	%f25, %r16;
	selp.f32 	%f26, 0fC1C00000, 0f00000000, %p4;
	fma.rn.f32 	%f27, %f25, 0f34000000, %f26;
	add.f32 	%f28, %f24, 0fBF800000;
	add.f32 	%f29, %f24, 0f3F800000;
	rcp.approx.ftz.f32 	%f30, %f29;
	add.f32 	%f31, %f28, %f28;
	mul.f32 	%f32, %f31, %f30;
	mul.f32 	%f33, %f32, %f32;
	neg.f32 	%f34, %f32;
	sub.f32 	%f35, %f28, %f32;
	add.f32 	%f36, %f35, %f35;
	fma.rn.f32 	%f37, %f34, %f28, %f36;
	mul.rn.f32 	%f38, %f30, %f37;
	fma.rn.f32 	%f39, %f33, 0f3A2C32E4, 0f3B52E7DB;
	fma.rn.f32 	%f40, %f39, %f33, 0f3C93BB73;
	fma.rn.f32 	%f41, %f40, %f33, 0f3DF6384F;
	mul.rn.f32 	%f42, %f41, %f33;
	fma.rn.f32 	%f43, %f32, 0f3FB8AA3B, %f27;
	mul.f32 	%f44, %f42, 0f40400000;
	sub.f32 	%f45, %f27, %f43;
	fma.rn.f32 	%f46, %f32, 0f3FB8AA3B, %f45;
	fma.rn.f32 	%f47, %f38, 0f3FB8AA3B, %f46;
	fma.rn.f32 	%f48, %f32, 0f32A55E34, %f47;
	fma.rn.f32 	%f49, %f44, %f38, %f48;
	fma.rn.f32 	%f50, %f42, %f32, %f49;
	add.rn.f32 	%f51, %f43, %f50;
	mov.f32 	%f52, 0f40000000;
	mul.rn.f32 	%f53, %f51, %f52;
	cvt.rni.f32.f32 	%f54, %f53;
	sub.f32 	%f55, %f53, %f54;
	neg.f32 	%f56, %f53;
	fma.rn.f32 	%f57, %f51, 0f40000000, %f56;
	neg.f32 	%f58, %f43;
	add.rn.f32 	%f59, %f51, %f58;
	neg.f32 	%f60, %f59;
	add.rn.f32 	%f61, %f50, %f60;
	fma.rn.f32 	%f62, %f61, 0f40000000, %f57;
	add.f32 	%f63, %f55, %f62;
	setp.gt.f32 	%p5, %f54, 0f00000000;
	selp.b32 	%r18, 0, -2097152000, %p5;
	setp.neu.f32 	%p6, %f2, 0f00000000;
	setp.neu.f32 	%p7, %f4, 0f7F800000;
	setp.lt.f32 	%p8, %f53, 0f00000000;
	selp.f32 	%f64, 0f00000000, 0f7F800000, %p8;
	abs.f32 	%f65, %f53;
	setp.gt.f32 	%p9, %f65, 0f43180000;
	cvt.rzi.s32.f32 	%r19, %f54;
	shl.b32 	%r20, %r19, 23;
	sub.s32 	%r21, %r20, %r18;
	mov.b32 	%f66, %r21;
	add.s32 	%r22, %r18, 2130706432;
	mov.b32 	%f67, %r22;
	fma.rn.f32 	%f68, %f63, 0f391FCB8E, 0f3AAF85ED;
	fma.rn.f32 	%f69, %f68, %f63, 0f3C1D9856;
	fma.rn.f32 	%f70, %f69, %f63, 0f3D6357BB;
	fma.rn.f32 	%f71, %f70, %f63, 0f3E75FDEC;
	fma.rn.f32 	%f72, %f71, %f63, 0f3F317218;
	fma.rn.f32 	%f73, %f72, %f63, 0f3F800000;
	mul.f32 	%f74, %f73, %f67;
	mul.f32 	%f75, %f74, %f66;
	selp.f32 	%f196, %f64, %f75, %p9;
	and.pred  	%p10, %p6, %p7;
	@%p10 bra 	$L__BB1_7;
	add.f32 	%f76, %f2, %f2;
	mov.b32 	%r23, %f76;
	and.b32  	%r24, %r23, 2147483647;
	mov.b32 	%f196, %r24;
$L__BB1_7:
	abs.f32 	%f9, %f3;
	setp.eq.f32 	%p11, %f3, 0f3F800000;
	mov.f32 	%f197, 0f3F800000;
	@%p11 bra 	$L__BB1_12;
	setp.num.f32 	%p12, %f9, %f9;
	@%p12 bra 	$L__BB1_10;
	mov.f32 	%f134, 0f40000000;
	add.rn.f32 	%f197, %f3, %f134;
	bra.uni 	$L__BB1_12;
$L__BB1_10:
	setp.lt.f32 	%p13, %f9, 0f00800000;
	mul.f32 	%f79, %f9, 0f4B800000;
	selp.f32 	%f80, %f79, %f9, %p13;
	mov.b32 	%r25, %f80;
	add.s32 	%r26, %r25, -1060439283;
	and.b32  	%r27, %r26, -8388608;
	sub.s32 	%r28, %r25, %r27;
	mov.b32 	%f81, %r28;
	cvt.rn.f32.s32 	%f82, %r27;
	selp.f32 	%f83, 0fC1C00000, 0f00000000, %p13;
	fma.rn.f32 	%f84, %f82, 0f34000000, %f83;
	add.f32 	%f85, %f81, 0fBF800000;
	add.f32 	%f86, %f81, 0f3F800000;
	rcp.approx.ftz.f32 	%f87, %f86;
	add.f32 	%f88, %f85, %f85;
	mul.f32 	%f89, %f88, %f87;
	mul.f32 	%f90, %f89, %f89;
	neg.f32 	%f91, %f89;
	sub.f32 	%f92, %f85, %f89;
	add.f32 	%f93, %f92, %f92;
	fma.rn.f32 	%f94, %f91, %f85, %f93;
	mul.rn.f32 	%f95, %f87, %f94;
	fma.rn.f32 	%f96, %f90, 0f3A2C32E4, 0f3B52E7DB;
	fma.rn.f32 	%f97, %f96, %f90, 0f3C93BB73;
	fma.rn.f32 	%f98, %f97, %f90, 0f3DF6384F;
	mul.rn.f32 	%f99, %f98, %f90;
	fma.rn.f32 	%f100, %f89, 0f3FB8AA3B, %f84;
	mul.f32 	%f101, %f99, 0f40400000;
	sub.f32 	%f102, %f84, %f100;
	fma.rn.f32 	%f103, %f89, 0f3FB8AA3B, %f102;
	fma.rn.f32 	%f104, %f95, 0f3FB8AA3B, %f103;
	fma.rn.f32 	%f105, %f89, 0f32A55E34, %f104;
	fma.rn.f32 	%f106, %f101, %f95, %f105;
	fma.rn.f32 	%f107, %f99, %f89, %f106;
	add.rn.f32 	%f108, %f100, %f107;
	mov.f32 	%f109, 0f40000000;
	mul.rn.f32 	%f110, %f108, %f109;
	cvt.rni.f32.f32 	%f111, %f110;
	sub.f32 	%f112, %f110, %f111;
	neg.f32 	%f113, %f110;
	fma.rn.f32 	%f114, %f108, 0f40000000, %f113;
	neg.f32 	%f115, %f100;
	add.rn.f32 	%f116, %f108, %f115;
	neg.f32 	%f117, %f116;
	add.rn.f32 	%f118, %f107, %f117;
	fma.rn.f32 	%f119, %f118, 0f40000000, %f114;
	add.f32 	%f120, %f112, %f119;
	setp.gt.f32 	%p14, %f111, 0f00000000;
	selp.b32 	%r29, 0, -2097152000, %p14;
	setp.neu.f32 	%p15, %f3, 0f00000000;
	setp.neu.f32 	%p16, %f9, 0f7F800000;
	setp.lt.f32 	%p17, %f110, 0f00000000;
	selp.f32 	%f121, 0f00000000, 0f7F800000, %p17;
	abs.f32 	%f122, %f110;
	setp.gt.f32 	%p18, %f122, 0f43180000;
	cvt.rzi.s32.f32 	%r30, %f111;
	shl.b32 	%r31, %r30, 23;
	sub.s32 	%r32, %r31, %r29;
	mov.b32 	%f123, %r32;
	add.s32 	%r33, %r29, 2130706432;
	mov.b32 	%f124, %r33;
	fma.rn.f32 	%f125, %f120, 0f391FCB8E, 0f3AAF85ED;
	fma.rn.f32 	%f126, %f125, %f120, 0f3C1D9856;
	fma.rn.f32 	%f127, %f126, %f120, 0f3D6357BB;
	fma.rn.f32 	%f128, %f127, %f120, 0f3E75FDEC;
	fma.rn.f32 	%f129, %f128, %f120, 0f3F317218;
	fma.rn.f32 	%f130, %f129, %f120, 0f3F800000;
	mul.f32 	%f131, %f130, %f124;
	mul.f32 	%f132, %f131, %f123;
	selp.f32 	%f197, %f121, %f132, %p18;
	and.pred  	%p19, %p15, %p16;
	@%p19 bra 	$L__BB1_12;
	add.f32 	%f133, %f3, %f3;
	mov.b32 	%r34, %f133;
	and.b32  	%r35, %r34, 2147483647;
	mov.b32 	%f197, %r35;
$L__BB1_12:
	add.f32 	%f14, %f196, %f197;
	abs.f32 	%f15, %f14;
	setp.eq.f32 	%p20, %f14, 0f3F800000;
	mov.f32 	%f198, 0f3F800000;
	@%p20 bra 	$L__BB1_19;
	setp.num.f32 	%p21, %f15, %f15;
	@%p21 bra 	$L__BB1_15;
	mov.f32 	%f192, 0f3FC00000;
	add.rn.f32 	%f198, %f14, %f192;
	bra.uni 	$L__BB1_19;
$L__BB1_15:
	setp.neu.f32 	%p22, %f14, 0f00000000;
	setp.neu.f32 	%p23, %f15, 0f7F800000;
	and.pred  	%p24, %p22, %p23;
	@%p24 bra 	$L__BB1_17;
	add.f32 	%f191, %f14, %f14;
	mov.b32 	%r45, %f191;
	and.b32  	%r46, %r45, 2147483647;
	mov.b32 	%f198, %r46;
	bra.uni 	$L__BB1_19;
$L__BB1_17:
	setp.lt.f32 	%p25, %f15, 0f00800000;
	mul.f32 	%f136, %f15, 0f4B800000;
	selp.f32 	%f137, %f136, %f15, %p25;
	mov.b32 	%r36, %f137;
	add.s32 	%r37, %r36, -1060439283;
	and.b32  	%r38, %r37, -8388608;
	sub.s32 	%r39, %r36, %r38;
	mov.b32 	%f138, %r39;
	cvt.rn.f32.s32 	%f139, %r38;
	selp.f32 	%f140, 0fC1C00000, 0f00000000, %p25;
	fma.rn.f32 	%f141, %f139, 0f34000000, %f140;
	add.f32 	%f142, %f138, 0fBF800000;
	add.f32 	%f143, %f138, 0f3F800000;
	rcp.approx.ftz.f32 	%f144, %f143;
	add.f32 	%f145, %f142, %f142;
	mul.f32 	%f146, %f145, %f144;
	mul.f32 	%f147, %f146, %f146;
	neg.f32 	%f148, %f146;
	sub.f32 	%f149, %f142, %f146;
	add.f32 	%f150, %f149, %f149;
	fma.rn.f32 	%f151, %f148, %f142, %f150;
	mul.rn.f32 	%f152, %f144, %f151;
	fma.rn.f32 	%f153, %f147, 0f3A2C32E4, 0f3B52E7DB;
	fma.rn.f32 	%f154, %f153, %f147, 0f3C93BB73;
	fma.rn.f32 	%f155, %f154, %f147, 0f3DF6384F;
	mul.rn.f32 	%f156, %f155, %f147;
	fma.rn.f32 	%f157, %f146, 0f3FB8AA3B, %f141;
	mul.f32 	%f158, %f156, 0f40400000;
	sub.f32 	%f159, %f141, %f157;
	fma.rn.f32 	%f160, %f146, 0f3FB8AA3B, %f159;
	fma.rn.f32 	%f161, %f152, 0f3FB8AA3B, %f160;
	fma.rn.f32 	%f162, %f146, 0f32A55E34, %f161;
	fma.rn.f32 	%f163, %f158, %f152, %f162;
	fma.rn.f32 	%f164, %f156, %f146, %f163;
	add.rn.f32 	%f165, %f157, %f164;
	mov.f32 	%f166, 0f3FC00000;
	mul.rn.f32 	%f167, %f165, %f166;
	cvt.rni.f32.f32 	%f168, %f167;
	sub.f32 	%f169, %f167, %f168;
	neg.f32 	%f170, %f167;
	fma.rn.f32 	%f171, %f165, 0f3FC00000, %f170;
	neg.f32 	%f172, %f157;
	add.rn.f32 	%f173, %f165, %f172;
	neg.f32 	%f174, %f173;
	add.rn.f32 	%f175, %f164, %f174;
	fma.rn.f32 	%f176, %f175, 0f3FC00000, %f171;
	add.f32 	%f177, %f169, %f176;
	setp.gt.f32 	%p26, %f168, 0f00000000;
	selp.b32 	%r40, 0, -2097152000, %p26;
	setp.geu.f32 	%p27, %f14, 0f00000000;
	setp.lt.f32 	%p28, %f167, 0f00000000;
	selp.f32 	%f178, 0f00000000, 0f7F800000, %p28;
	abs.f32 	%f179, %f167;
	setp.gt.f32 	%p29, %f179, 0f43180000;
	cvt.rzi.s32.f32 	%r41, %f168;
	shl.b32 	%r42, %r41, 23;
	sub.s32 	%r43, %r42, %r40;
	mov.b32 	%f180, %r43;
	add.s32 	%r44, %r40, 2130706432;
	mov.b32 	%f181, %r44;
	fma.rn.f32 	%f182, %f177, 0f391FCB8E, 0f3AAF85ED;
	fma.rn.f32 	%f183, %f182, %f177, 0f3C1D9856;
	fma.rn.f32 	%f184, %f183, %f177, 0f3D6357BB;
	fma.rn.f32 	%f185, %f184, %f177, 0f3E75FDEC;
	fma.rn.f32 	%f186, %f185, %f177, 0f3F317218;
	fma.rn.f32 	%f187, %f186, %f177, 0f3F800000;
	mul.f32 	%f188, %f187, %f181;
	mul.f32 	%f189, %f188, %f180;
	selp.f32 	%f198, %f178, %f189, %p29;
	@%p27 bra 	$L__BB1_19;
	mov.f32 	%f198, 0f7FFFFFFF;
$L__BB1_19:
	mul.f32 	%f193, %f2, 0fC21E0000;
	div.rn.f32 	%f194, %f193, %f198;
	fma.rn.f32 	%f195, %f20, %f194, %f1;
	add.s64 	%rd12, %rd4, %rd11;
	st.global.f32 	[%rd12], %f195;
	add.s32 	%r47, %r47, %r4;
	setp.lt.s32 	%p30, %r47, %r7;
	@%p30 bra 	$L__BB1_2;
$L__BB1_20:
	ret;

}
	// .globl	_Z19euler_integration_xPfS_iiif
.visible .entry _Z19euler_integration_xPfS_iiif(
	.param .u64 .ptr .align 1 _Z19euler_integration_xPfS_iiif_param_0,
	.param .u64 .ptr .align 1 _Z19euler_integration_xPfS_iiif_param_1,
	.param .u32 _Z19euler_integration_xPfS_iiif_param_2,
	.param .u32 _Z19euler_integration_xPfS_iiif_param_3,
	.param .u32 _Z19euler_integration_xPfS_iiif_param_4,
	.param .f32 _Z19euler_integration_xPfS_iiif_param_5
)
{
	.reg .pred 	%p<3>;
	.reg .b32 	%r<16>;
	.reg .b32 	%f<5>;
	.reg .b64 	%rd<11>;

	ld.param.u64 	%rd3, [_Z19euler_integration_xPfS_iiif_param_0];
	ld.param.u64 	%rd4, [_Z19euler_integration_xPfS_iiif_param_1];
	ld.param.u32 	%r7, [_Z19euler_integration_xPfS_iiif_param_2];
	ld.param.u32 	%r8, [_Z19euler_integration_xPfS_iiif_param_4];
	ld.param.f32 	%f1, [_Z19euler_integration_xPfS_iiif_param_5];
	mov.u32 	%r9, %tid.x;
	mov.u32 	%r10, %ctaid.x;
	mov.u32 	%r1, %ntid.x;
	mad.lo.s32 	%r15, %r10, %r1, %r9;
	setp.ge.s32 	%p1, %r15, %r7;
	@%p1 bra 	$L__BB2_3;
	add.s32 	%r11, %r8, -1;
	mul.lo.s32 	%r3, %r11, %r7;
	mov.u32 	%r12, %nctaid.x;
	mul.lo.s32 	%r4, %r12, %r1;
	cvta.to.global.u64 	%rd1, %rd3;
	cvta.to.global.u64 	%rd2, %rd4;
	mul.wide.s32 	%rd9, %r7, 4;
$L__BB2_2:
	add.s32 	%r13, %r15, %r3;
	mul.wide.s32 	%rd5, %r13, 4;
	add.s64 	%rd6, %rd1, %rd5;
	ld.global.f32 	%f2, [%rd6];
	add.s32 	%r14, %r13, %r7;
	mul.wide.s32 	%rd7, %r14, 4;
	add.s64 	%rd8, %rd2, %rd7;
	ld.global.f32 	%f3, [%rd8];
	fma.rn.f32 	%f4, %f1, %f3, %f2;
	add.s64 	%rd10, %rd6, %rd9;
	st.global.f32 	[%rd10], %f4;
	add.s32 	%r15, %r15, %r4;
	setp.lt.s32 	%p2, %r15, %r7;
	@%p2 bra 	$L__BB2_2;
$L__BB2_3:
	ret;

}


// ===== COMPILED SASS (sm_100) =====

	.target	sm_100

	.elftype	@"ET_EXEC"


//--------------------- .note.nv.tkinfo           --------------------------
	.section	.note.nv.tkinfo,"",@"SHT_NOTE"
	.sectionflags	@"SHF_NOTE_NV_TKINFO"
	.tkinfo
        /*0018*/ 	.word	0x00000002
        /*0030*/ 	.string	""
        /*0030*/ 	.string	"ptxas"
        /*0030*/ 	.string	"Cuda compilation tools, release 13.0, V13.0.88"
        /*0030*/ 	.string	"Build cuda_13.0.r13.0/compiler.36424714_0"
        /*0030*/ 	.string	"-arch sm_100 -m 64 "



//--------------------- .note.nv.cuinfo           --------------------------
	.section	.note.nv.cuinfo,"",@"SHT_NOTE"
	.sectionflags	@"SHF_NOTE_NV_CUINFO"
        /*0018*/ 	.short	0x0002
        /*001a*/ 	.short	0x0064
        /*001c*/ 	.short	0x0082
	.zero		2


//--------------------- .nv.info                  --------------------------
	.section	.nv.info,"",@"SHT_CUDA_INFO"
	.align	4


	//----- nvinfo : EIATTR_REGCOUNT
	.align		4
        /*0000*/ 	.byte	0x04, 0x2f
        /*0002*/ 	.short	(.L_1 - .L_0)
	.align		4
.L_0:
        /*0004*/ 	.word	index@(_Z17euler_integrationPfS_S_S_iiifi)
        /*0008*/ 	.word	0x0000001e


	//----- nvinfo : EIATTR_FRAME_SIZE
	.align		4
.L_1:
        /*000c*/ 	.byte	0x04, 0x11
        /*000e*/ 	.short	(.L_3 - .L_2)
	.align		4
.L_2:
        /*0010*/ 	.word	index@($__internal_1_$__cuda_sm3x_div_rn_noftz_f32_slowpath)
        /*0014*/ 	.word	0x00000000


	//----- nvinfo : EIATTR_FRAME_SIZE
	.align		4
.L_3:
        /*0018*/ 	.byte	0x04, 0x11
        /*001a*/ 	.short	(.L_5 - .L_4)
	.align		4
.L_4:
        /*001c*/ 	.word	index@(_Z17euler_integrationPfS_S_S_iiifi)
        /*0020*/ 	.word	0x00000000


	//----- nvinfo : EIATTR_REGCOUNT
	.align		4
.L_5:
        /*0024*/ 	.byte	0x04, 0x2f
        /*0026*/ 	.short	(.L_7 - .L_6)
	.align		4
.L_6:
        /*0028*/ 	.word	index@(_Z20euler_integration_vxPfS_S_iiif)
        /*002c*/ 	.word	0x0000001a


	//----- nvinfo : EIATTR_FRAME_SIZE
	.align		4
.L_7:
        /*0030*/ 	.byte	0x04, 0x11
        /*0032*/ 	.short	(.L_9 - .L_8)
	.align		4
.L_8:
        /*0034*/ 	.word	index@($__internal_0_$__cuda_sm3x_div_rn_noftz_f32_slowpath)
        /*0038*/ 	.word	0x00000000


	//----- nvinfo : EIATTR_FRAME_SIZE
	.align		4
.L_9:
        /*003c*/ 	.byte	0x04, 0x11
        /*003e*/ 	.short	(.L_11 - .L_10)
	.align		4
.L_10:
        /*0040*/ 	.word	index@(_Z20euler_integration_vxPfS_S_iiif)
        /*0044*/ 	.word	0x00000000


	//----- nvinfo : EIATTR_REGCOUNT
	.align		4
.L_11:
        /*0048*/ 	.byte	0x04, 0x2f
        /*004a*/ 	.short	(.L_13 - .L_12)
	.align		4
.L_12:
        /*004c*/ 	.word	index@(_Z19euler_integration_xPfS_iiif)
        /*0050*/ 	.word	0x00000014


	//----- nvinfo : EIATTR_FRAME_SIZE
	.align		4
.L_13:
        /*0054*/ 	.byte	0x04, 0x11
        /*0056*/ 	.short	(.L_15 - .L_14)
	.align		4
.L_14:
        /*0058*/ 	.word	index@(_Z19euler_integration_xPfS_iiif)
        /*005c*/ 	.word	0x00000000


	//----- nvinfo : EIATTR_MIN_STACK_SIZE
	.align		4
.L_15:
        /*0060*/ 	.byte	0x04, 0x12
        /*0062*/ 	.short	(.L_17 - .L_16)
	.align		4
.L_16:
        /*0064*/ 	.word	index@(_Z19euler_integration_xPfS_iiif)
        /*0068*/ 	.word	0x00000000


	//----- nvinfo : EIATTR_MIN_STACK_SIZE
	.align		4
.L_17:
        /*006c*/ 	.byte	0x04, 0x12
        /*006e*/ 	.short	(.L_19 - .L_18)
	.align		4
.L_18:
        /*0070*/ 	.word	index@(_Z20euler_integration_vxPfS_S_iiif)
        /*0074*/ 	.word	0x00000000


	//----- nvinfo : EIATTR_MIN_STACK_SIZE
	.align		4
.L_19:
        /*0078*/ 	.byte	0x04, 0x12
        /*007a*/ 	.short	(.L_21 - .L_20)
	.align		4
.L_20:
        /*007c*/ 	.word	index@(_Z17euler_integrationPfS_S_S_iiifi)
        /*0080*/ 	.word	0x00000000
.L_21:


//--------------------- .nv.compat                --------------------------
	.section	.nv.compat,"",@"SHT_CUDA_COMPAT_INFO"
	.align	4
        /*0000*/ 	.byte	0x02, 0x09, 0x00, 0x00, 0x02, 0x02, 0x01, 0x00, 0x02, 0x05, 0x05, 0x00, 0x03, 0x07, 0x01, 0x01
        /*0010*/ 	.byte	0x02, 0x03, 0x00, 0x00, 0x02, 0x06, 0x01, 0x00, 0x04, 0x0b, 0x08, 0x00, 0x01, 0x00, 0x00, 0x00
        /*0020*/ 	.byte	0x00, 0x00, 0x00, 0x00


//--------------------- .nv.info._Z19euler_integration_xPfS_iiif --------------------------
	.section	.nv.info._Z19euler_integration_xPfS_iiif,"",@"SHT_CUDA_INFO"
	.sectionflags	@""
	.align	4


	//----- nvinfo : EIATTR_CUDA_API_VERSION
	.align		4
        /*0000*/ 	.byte	0x04, 0x37
        /*0002*/ 	.short	(.L_23 - .L_22)
.L_22:
        /*0004*/ 	.word	0x00000082


	//----- nvinfo : EIATTR_KPARAM_INFO
	.align		4
.L_23:
        /*0008*/ 	.byte	0x04, 0x17
        /*000a*/ 	.short	(.L_25 - .L_24)
.L_24:
        /*000c*/ 	.word	0x00000000
        /*0010*/ 	.short	0x0005
        /*0012*/ 	.short	0x001c
        /*0014*/ 	.byte	0x00, 0xf0, 0x11, 0x00


	//----- nvinfo : EIATTR_KPARAM_INFO
	.align		4
.L_25:
        /*0018*/ 	.byte	0x04, 0x17
        /*001a*/ 	.short	(.L_27 - .L_26)
.L_26:
        /*001c*/ 	.word	0x00000000
        /*0020*/ 	.short	0x0004
        /*0022*/ 	.short	0x0018
        /*0024*/ 	.byte	0x00, 0xf0, 0x11, 0x00


	//----- nvinfo : EIATTR_KPARAM_INFO
	.align		4
.L_27:
        /*0028*/ 	.byte	0x04, 0x17
        /*002a*/ 	.short	(.L_29 - .L_28)
.L_28:
        /*002c*/ 	.word	0x00000000
        /*0030*/ 	.short	0x0003
        /*0032*/ 	.short	0x0014
        /*0034*/ 	.byte	0x00, 0xf0, 0x11, 0x00


	//----- nvinfo : EIATTR_KPARAM_INFO
	.align		4
.L_29:
        /*0038*/ 	.byte	0x04, 0x17
        /*003a*/ 	.short	(.L_31 - .L_30)
.L_30:
        /*003c*/ 	.word	0x00000000
        /*0040*/ 	.short	0x0002
        /*0042*/ 	.short	0x0010
        /*0044*/ 	.byte	0x00, 0xf0, 0x11, 0x00


	//----- nvinfo : EIATTR_KPARAM_INFO
	.align		4
.L_31:
        /*0048*/ 	.byte	0x04, 0x17
        /*004a*/ 	.short	(.L_33 - .L_32)
.L_32:
        /*004c*/ 	.word	0x00000000
        /*0050*/ 	.short	0x0001
        /*0052*/ 	.short	0x0008
        /*0054*/ 	.byte	0x00, 0xf5, 0x21, 0x00


	//----- nvinfo : EIATTR_KPARAM_INFO
	.align		4
.L_33:
        /*0058*/ 	.byte	0x04, 0x17
        /*005a*/ 	.short	(.L_35 - .L_34)
.L_34:
        /*005c*/ 	.word	0x00000000
        /*0060*/ 	.short	0x0000
        /*0062*/ 	.short	0x0000
        /*0064*/ 	.byte	0x00, 0xf5, 0x21, 0x00


	//----- nvinfo : EIATTR_SPARSE_MMA_MASK
	.align		4
.L_35:
        /*0068*/ 	.byte	0x03, 0x50
        /*006a*/ 	.short	0x0000


	//----- nvinfo : EIATTR_MAXREG_COUNT
	.align		4
        /*006c*/ 	.byte	0x03, 0x1b
        /*006e*/ 	.short	0x00ff


	//----- nvinfo : EIATTR_MERCURY_ISA_VERSION
	.align		4
        /*0070*/ 	.byte	0x03, 0x5f
        /*0072*/ 	.short	0x0101


	//----- nvinfo : EIATTR_VRC_CTA_INIT_COUNT
	.align		4
        /*0074*/ 	.byte	0x02, 0x4a
	.zero		1
	.zero		1


	//----- nvinfo : EIATTR_EXIT_INSTR_OFFSETS
	.align		4
        /*0078*/ 	.byte	0x04, 0x1c
        /*007a*/ 	.short	(.L_37 - .L_36)


	//   ....[0]....
.L_36:
        /*007c*/ 	.word	0x00000070


	//   ....[1]....
        /*0080*/ 	.word	0x000001c0


	//----- nvinfo : EIATTR_CRS_STACK_SIZE
	.align		4
.L_37:
        /*0084*/ 	.byte	0x04, 0x1e
        /*0086*/ 	.short	(.L_39 - .L_38)
.L_38:
        /*0088*/ 	.word	0x00000000


	//----- nvinfo : EIATTR_CBANK_PARAM_SIZE
	.align		4
.L_39:
        /*008c*/ 	.byte	0x03, 0x19
        /*008e*/ 	.short	0x0020


	//----- nvinfo : EIATTR_PARAM_CBANK
	.align		4
        /*0090*/ 	.byte	0x04, 0x0a
        /*0092*/ 	.short	(.L_41 - .L_40)
	.align		4
.L_40:
        /*0094*/ 	.word	index@(.nv.constant0._Z19euler_integration_xPfS_iiif)
        /*0098*/ 	.short	0x0380
        /*009a*/ 	.short	0x0020


	//----- nvinfo : EIATTR_SW_WAR
	.align		4
.L_41:
        /*009c*/ 	.byte	0x04, 0x36
        /*009e*/ 	.short	(.L_43 - .L_42)
.L_42:
        /*00a0*/ 	.word	0x00000008
.L_43:


//--------------------- .nv.info._Z20euler_integration_vxPfS_S_iiif --------------------------
	.section	.nv.info._Z20euler_integration_vxPfS_S_iiif,"",@"SHT_CUDA_INFO"
	.sectionflags	@""
	.align	4


	//----- nvinfo : EIATTR_CUDA_API_VERSION
	.align		4
        /*0000*/ 	.byte	0x04, 0x37
        /*0002*/ 	.short	(.L_45 - .L_44)
.L_44:
        /*0004*/ 	.word	0x00000082


	//----- nvinfo : EIATTR_KPARAM_INFO
	.align		4
.L_45:
        /*0008*/ 	.byte	0x04, 0x17
        /*000a*/ 	.short	(.L_47 - .L_46)
.L_46:
        /*000c*/ 	.word	0x00000000
        /*0010*/ 	.short	0x0006
        /*0012*/ 	.short	0x0024
        /*0014*/ 	.byte	0x00, 0xf0, 0x11, 0x00


	//----- nvinfo : EIATTR_KPARAM_INFO
	.align		4
.L_47:
        /*0018*/ 	.byte	0x04, 0x17
        /*001a*/ 	.short	(.L_49 - .L_48)
.L_48:
        /*001c*/ 	.word	0x00000000
        /*0020*/ 	.short	0x0005
        /*0022*/ 	.short	0x0020
        /*0024*/ 	.byte	0x00, 0xf0, 0x11, 0x00


	//----- nvinfo : EIATTR_KPARAM_INFO
	.align		4
.L_49:
        /*0028*/ 	.byte	0x04, 0x17
        /*002a*/ 	.short	(.L_51 - .L_50)
.L_50:
        /*002c*/ 	.word	0x00000000
        /*0030*/ 	.short	0x0004
        /*0032*/ 	.short	0x001c
        /*0034*/ 	.byte	0x00, 0xf0, 0x11, 0x00


	//----- nvinfo : EIATTR_KPARAM_INFO
	.align		4
.L_51:
        /*0038*/ 	.byte	0x04, 0x17
        /*003a*/ 	.short	(.L_53 - .L_52)
.L_52:
        /*003c*/ 	.word	0x00000000
        /*0040*/ 	.short	0x0003
        /*0042*/ 	.short	0x0018
        /*0044*/ 	.byte	0x00, 0xf0, 0x11, 0x00


	//----- nvinfo : EIATTR_KPARAM_INFO
	.align		4
.L_53:
        /*0048*/ 	.byte	0x04, 0x17
        /*004a*/ 	.short	(.L_55 - .L_54)
.L_54:
        /*004c*/ 	.word	0x00000000
        /*0050*/ 	.short	0x0002
        /*0052*/ 	.short	0x0010
        /*0054*/ 	.byte	0x00, 0xf5, 0x21, 0x00


	//----- nvinfo : EIATTR_KPARAM_INFO
	.align		4
.L_55:
        /*0058*/ 	.byte	0x04, 0x17
        /*005a*/ 	.short	(.L_57 - .L_56)
.L_56:
        /*005c*/ 	.word	0x00000000
        /*0060*/ 	.short	0x0001
        /*0062*/ 	.short	0x0008
        /*0064*/ 	.byte	0x00, 0xf5, 0x21, 0x00


	//----- nvinfo : EIATTR_KPARAM_INFO
	.align		4
.L_57:
        /*0068*/ 	.byte	0x04, 0x17
        /*006a*/ 	.short	(.L_59 - .L_58)
.L_58:
        /*006c*/ 	.word	0x00000000
        /*0070*/ 	.short	0x0000
        /*0072*/ 	.short	0x0000
        /*0074*/ 	.byte	0x00, 0xf5, 0x21, 0x00


	//----- nvinfo : EIATTR_SPARSE_MMA_MASK
	.align		4
.L_59:
        /*0078*/ 	.byte	0x03, 0x50
        /*007a*/ 	.short	0x0000


	//----- nvinfo : EIATTR_MAXREG_COUNT
	.align		4
        /*007c*/ 	.byte	0x03, 0x1b
        /*007e*/ 	.short	0x00ff


	//----- nvinfo : EIATTR_MERCURY_ISA_VERSION
	.align		4
        /*0080*/ 	.byte	0x03, 0x5f
        /*0082*/ 	.short	0x0101


	//----- nvinfo : EIATTR_VRC_CTA_INIT_COUNT
	.align		4
        /*0084*/ 	.byte	0x02, 0x4a
	.zero		1
	.zero		1


	//----- nvinfo : EIATTR_EXIT_INSTR_OFFSETS
	.align		4
        /*0088*/ 	.byte	0x04, 0x1c
        /*008a*/ 	.short	(.L_61 - .L_60)


	//   ....[0]....
.L_60:
        /*008c*/ 	.word	0x00000070


	//   ....[1]....
        /*0090*/ 	.word	0x00001030


	//----- nvinfo : EIATTR_CRS_STACK_SIZE
	.align		4
.L_61:
        /*0094*/ 	.byte	0x04, 0x1e
        /*0096*/ 	.short	(.L_63 - .L_62)
.L_62:
        /*0098*/ 	.word	0x00000000


	//----- nvinfo : EIATTR_CBANK_PARAM_SIZE
	.align		4
.L_63:
        /*009c*/ 	.byte	0x03, 0x19
        /*009e*/ 	.short	0x0028


	//----- nvinfo : EIATTR_PARAM_CBANK
	.align		4
        /*00a0*/ 	.byte	0x04, 0x0a
        /*00a2*/ 	.short	(.L_65 - .L_64)
	.align		4
.L_64:
        /*00a4*/ 	.word	index@(.nv.constant0._Z20euler_integration_vxPfS_S_iiif)
        /*00a8*/ 	.short	0x0380
        /*00aa*/ 	.short	0x0028


	//----- nvinfo : EIATTR_SW_WAR
	.align		4
.L_65:
        /*00ac*/ 	.byte	0x04, 0x36
        /*00ae*/ 	.short	(.L_67 - .L_66)
.L_66:
        /*00b0*/ 	.word	0x00000008
.L_67:


//--------------------- .nv.info._Z17euler_integrationPfS_S_S_iiifi --------------------------
	.section	.nv.info._Z17euler_integrationPfS_S_S_iiifi,"",@"SHT_CUDA_INFO"
	.sectionflags	@""
	.align	4


	//----- nvinfo : EIATTR_CUDA_API_VERSION
	.align		4
        /*0000*/ 	.byte	0x04, 0x37
        /*0002*/ 	.short	(.L_69 - .L_68)
.L_68:
        /*0004*/ 	.word	0x00000082


	//----- nvinfo : EIATTR_KPARAM_INFO
	.align		4
.L_69:
        /*0008*/ 	.byte	0x04, 0x17
        /*000a*/ 	.short	(.L_71 - .L_70)
.L_70:
        /*000c*/ 	.word	0x00000000
        /*0010*/ 	.short	0x0008
        /*0012*/ 	.short	0x0030
        /*0014*/ 	.byte	0x00, 0xf0, 0x11, 0x00


	//----- nvinfo : EIATTR_KPARAM_INFO
	.align		4
.L_71:
        /*0018*/ 	.byte	0x04, 0x17
        /*001a*/ 	.short	(.L_73 - .L_72)
.L_72:
        /*001c*/ 	.word	0x00000000
        /*0020*/ 	.short	0x0007
        /*0022*/ 	.short	0x002c
        /*0024*/ 	.byte	0x00, 0xf0, 0x11, 0x00


	//----- nvinfo : EIATTR_KPARAM_INFO
	.align		4
.L_73:
        /*0028*/ 	.byte	0x04, 0x17
        /*002a*/ 	.short	(.L_75 - .L_74)
.L_74:
        /*002c*/ 	.word	0x00000000
        /*0030*/ 	.short	0x0006
        /*0032*/ 	.short	0x0028
        /*0034*/ 	.byte	0x00, 0xf0, 0x11, 0x00


	//----- nvinfo : EIATTR_KPARAM_INFO
	.align		4
.L_75:
        /*0038*/ 	.byte	0x04, 0x17
        /*003a*/ 	.short	(.L_77 - .L_76)
.L_76:
        /*003c*/ 	.word	0x00000000
        /*0040*/ 	.short	0x0005
        /*0042*/ 	.short	0x0024
        /*0044*/ 	.byte	0x00, 0xf0, 0x11, 0x00


	//----- nvinfo : EIATTR_KPARAM_INFO
	.align		4
.L_77:
        /*0048*/ 	.byte	0x04, 0x17
        /*004a*/ 	.short	(.L_79 - .L_78)
.L_78:
        /*004c*/ 	.word	0x00000000
        /*0050*/ 	.short	0x0004
        /*0052*/ 	.short	0x0020
        /*0054*/ 	.byte	0x00, 0xf0, 0x11, 0x00


	//----- nvinfo : EIATTR_KPARAM_INFO
	.align		4
.L_79:
        /*0058*/ 	.byte	0x04, 0x17
        /*005a*/ 	.short	(.L_81 - .L_80)
.L_80:
        /*005c*/ 	.word	0x00000000
        /*0060*/ 	.short	0x0003
        /*0062*/ 	.short	0x0018
        /*0064*/ 	.byte	0x00, 0xf5, 0x21, 0x00


	//----- nvinfo : EIATTR_KPARAM_INFO
	.align		4
.L_81:
        /*0068*/ 	.byte	0x04, 0x17
        /*006a*/ 	.short	(.L_83 - .L_82)
.L_82:
        /*006c*/ 	.word	0x00000000
        /*0070*/ 	.short	0x0002
        /*0072*/ 	.short	0x0010
        /*0074*/ 	.byte	0x00, 0xf5, 0x21, 0x00


	//----- nvinfo : EIATTR_KPARAM_INFO
	.align		4
.L_83:
        /*0078*/ 	.byte	0x04, 0x17
        /*007a*/ 	.short	(.L_85 - .L_84)
.L_84:
        /*007c*/ 	.word	0x00000000
        /*0080*/ 	.short	0x0001
        /*0082*/ 	.short	0x0008
        /*0084*/ 	.byte	0x00, 0xf5, 0x21, 0x00


	//----- nvinfo : EIATTR_KPARAM_INFO
	.align		4
.L_85:
        /*0088*/ 	.byte	0x04, 0x17
        /*008a*/ 	.short	(.L_87 - .L_86)
.L_86:
        /*008c*/ 	.word	0x00000000
        /*0090*/ 	.short	0x0000
        /*0092*/ 	.short	0x0000
        /*0094*/ 	.byte	0x00, 0xf5, 0x21, 0x00


	//----- nvinfo : EIATTR_SPARSE_MMA_MASK
	.align		4
.L_87:
        /*0098*/ 	.byte	0x03, 0x50
        /*009a*/ 	.short	0x0000


	//----- nvinfo : EIATTR_MAXREG_COUNT
	.align		4
        /*009c*/ 	.byte	0x03, 0x1b
        /*009e*/ 	.short	0x00ff


	//----- nvinfo : EIATTR_MERCURY_ISA_VERSION
	.align		4
        /*00a0*/ 	.byte	0x03, 0x5f
        /*00a2*/ 	.short	0x0101


	//----- nvinfo : EIATTR_VRC_CTA_INIT_COUNT
	.align		4
        /*00a4*/ 	.byte	0x02, 0x4a
	.zero		1
	.zero		1


	//----- nvinfo : EIATTR_EXIT_INSTR_OFFSETS
	.align		4
        /*00a8*/ 	.byte	0x04, 0x1c
        /*00aa*/ 	.short	(.L_89 - .L_88)


	//   ....[0]....
.L_88:
        /*00ac*/ 	.word	0x00000180


	//   ....[1]....
        /*00b0*/ 	.word	0x000003a0


	//   ....[2]....
        /*00b4*/ 	.word	0x00001b90


	//----- nvinfo : EIATTR_CRS_STACK_SIZE
	.align		4
.L_89:
        /*00b8*/ 	.byte	0x04, 0x1e
        /*00ba*/ 	.short	(.L_91 - .L_90)
.L_90:
        /*00bc*/ 	.word	0x00000000


	//----- nvinfo : EIATTR_CBANK_PARAM_SIZE
	.align		4
.L_91:
        /*00c0*/ 	.byte	0x03, 0x19
        /*00c2*/ 	.short	0x0034


	//----- nvinfo : EIATTR_PARAM_CBANK
	.align		4
        /*00c4*/ 	.byte	0x04, 0x0a
        /*00c6*/ 	.short	(.L_93 - .L_92)
	.align		4
.L_92:
        /*00c8*/ 	.word	index@(.nv.constant0._Z17euler_integrationPfS_S_S_iiifi)
        /*00cc*/ 	.short	0x0380
        /*00ce*/ 	.short	0x0034


	//----- nvinfo : EIATTR_SW_WAR
	.align		4
.L_93:
        /*00d0*/ 	.byte	0x04, 0x36
        /*00d2*/ 	.short	(.L_95 - .L_94)
.L_94:
        /*00d4*/ 	.word	0x00000008
.L_95:


//--------------------- .nv.callgraph             --------------------------
	.section	.nv.callgraph,"",@"SHT_CUDA_CALLGRAPH"
	.align	4
	.sectionentsize	8
	.align		4
        /*0000*/ 	.word	0x00000000
	.align		4
        /*0004*/ 	.word	0xffffffff
	.align		4
        /*0008*/ 	.word	0x00000000
	.align		4
        /*000c*/ 	.word	0xfffffffe
	.align		4
        /*0010*/ 	.word	0x00000000
	.align		4
        /*0014*/ 	.word	0xfffffffd
	.align		4
        /*0018*/ 	.word	0x00000000
	.align		4
        /*001c*/ 	.word	0xfffffffc


//--------------------- .text._Z19euler_integration_xPfS_iiif --------------------------
	.section	.text._Z19euler_integration_xPfS_iiif,"ax",@progbits
	.align	128
        .global         _Z19euler_integration_xPfS_iiif
        .type           _Z19euler_integration_xPfS_iiif,@function
        .size           _Z19euler_integration_xPfS_iiif,(.L_x_66 - _Z19euler_integration_xPfS_iiif)
        .other          _Z19euler_integration_xPfS_iiif,@"STO_CUDA_ENTRY STV_DEFAULT"
_Z19euler_integration_xPfS_iiif:
.text._Z19euler_integration_xPfS_iiif:
[----:B------:R-:W-:Y:S01]  /*0000*/  LDC R1, c[0x0][0x37c] ;  /* 0x0000df00ff017b82 */ /* 0x000fe20000000800 */
[----:B------:R-:W0:Y:S07]  /*0010*/  S2R R0, SR_TID.X ;  /* 0x0000000000007919 */ /* 0x000e2e0000002100 */
[----:B------:R-:W0:Y:S08]  /*0020*/  S2UR UR4, SR_CTAID.X ;  /* 0x00000000000479c3 */ /* 0x000e300000002500 */
[----:B------:R-:W0:Y:S08]  /*0030*/  LDC R13, c[0x0][0x360] ;  /* 0x0000d800ff0d7b82 */ /* 0x000e300000000800 */
[----:B------:R-:W1:Y:S01]  /*0040*/  LDC R17, c[0x0][0x390] ;  /* 0x0000e400ff117b82 */ /* 0x000e620000000800 */
[----:B0-----:R-:W-:-:S05]  /*0050*/  IMAD R0, R13, UR4, R0 ;  /* 0x000000040d007c24 */ /* 0x001fca000f8e0200 */
[----:B-1----:R-:W-:-:S13]  /*0060*/  ISETP.GE.AND P0, PT, R0, R17, PT ;  /* 0x000000110000720c */ /* 0x002fda0003f06270 */
[----:B------:R-:W-:Y:S05]  /*0070*/  @P0 EXIT ;  /* 0x000000000000094d */ /* 0x000fea0003800000 */
[----:B------:R-:W0:Y:S01]  /*0080*/  LDC.64 R2, c[0x0][0x380] ;  /* 0x0000e000ff027b82 */ /* 0x000e220000000a00 */
[----:B------:R-:W1:Y:S01]  /*0090*/  LDCU UR5, c[0x0][0x370] ;  /* 0x00006e00ff0577ac */ /* 0x000e620008000800 */
[----:B------:R-:W2:Y:S06]  /*00a0*/  LDCU UR4, c[0x0][0x398] ;  /* 0x00007300ff0477ac */ /* 0x000eac0008000800 */
[----:B------:R-:W3:Y:S01]  /*00b0*/  LDC.64 R4, c[0x0][0x388] ;  /* 0x0000e200ff047b82 */ /* 0x000ee20000000a00 */
[----:B------:R-:W4:Y:S01]  /*00c0*/  LDCU.64 UR6, c[0x0][0x358] ;  /* 0x00006b00ff0677ac */ /* 0x000f220008000a00 */
[----:B------:R-:W0:Y:S01]  /*00d0*/  LDCU UR8, c[0x0][0x39c] ;  /* 0x00007380ff0877ac */ /* 0x000e220008000800 */
[----:B-1----:R-:W-:Y:S01]  /*00e0*/  IMAD R13, R13, UR5, RZ ;  /* 0x000000050d0d7c24 */ /* 0x002fe2000f8e02ff */
[----:B--2---:R-:W-:-:S12]  /*00f0*/  UIADD3 UR4, UPT, UPT, UR4, -0x1, URZ ;  /* 0xffffffff04047890 */ /* 0x004fd8000fffe0ff */
.L_x_0:
[----:B------:R-:W-:-:S05]  /*0100*/  IMAD R7, R17, UR4, R0 ;  /* 0x0000000411077c24 */ /* 0x000fca000f8e0200 */
[C---:B------:R-:W-:Y:S01]  /*0110*/  IADD3 R9, PT, PT, R7.reuse, R17, RZ ;  /* 0x0000001107097210 */ /* 0x040fe20007ffe0ff */
[----:B0-----:R-:W-:-:S04]  /*0120*/  IMAD.WIDE R6, R7, 0x4, R2 ;  /* 0x0000000407067825 */ /* 0x001fc800078e0202 */
[----:B---3--:R-:W-:Y:S01]  /*0130*/  IMAD.WIDE R8, R9, 0x4, R4 ;  /* 0x0000000409087825 */ /* 0x008fe200078e0204 */
[----:B----4-:R-:W2:Y:S05]  /*0140*/  LDG.E R12, desc[UR6][R6.64] ;  /* 0x00000006060c7981 */ /* 0x010eaa000c1e1900 */
[----:B------:R-:W2:Y:S01]  /*0150*/  LDG.E R9, desc[UR6][R8.64] ;  /* 0x0000000608097981 */ /* 0x000ea2000c1e1900 */
[----:B-1----:R-:W-:Y:S01]  /*0160*/  IMAD.WIDE R10, R17, 0x4, R6 ;  /* 0x00000004110a7825 */ /* 0x002fe200078e0206 */
[----:B------:R-:W-:-:S04]  /*0170*/  IADD3 R0, PT, PT, R13, R0, RZ ;  /* 0x000000000d007210 */ /* 0x000fc80007ffe0ff */
[----:B------:R-:W-:Y:S01]  /*0180*/  ISETP.GE.AND P0, PT, R0, R17, PT ;  /* 0x000000110000720c */ /* 0x000fe20003f06270 */
[----:B--2---:R-:W-:-:S05]  /*0190*/  FFMA R15, R9, UR8, R12 ;  /* 0x00000008090f7c23 */ /* 0x004fca000800000c */
[----:B------:R1:W-:Y:S07]  /*01a0*/  STG.E desc[UR6][R10.64], R15 ;  /* 0x0000000f0a007986 */ /* 0x0003ee000c101906 */
[----:B------:R-:W-:Y:S05]  /*01b0*/  @!P0 BRA `(.L_x_0) ;  /* 0xfffffffc00d08947 */ /* 0x000fea000383ffff */
[----:B------:R-:W-:Y:S05]  /*01c0*/  EXIT ;  /* 0x000000000000794d */ /* 0x000fea0003800000 */
.L_x_1:
[----:B------:R-:W-:-:S00]  /*01d0*/  BRA `(.L_x_1) ;  /* 0xfffffffc00fc7947 */ /* 0x000fc0000383ffff */
[----:B------:R-:W-:-:S00]  /*01e0*/  NOP ;  /* 0x0000000000007918 */ /* 0x000fc00000000000 */
        /* <DEDUP_REMOVED lines=9> */
.L_x_66:


//--------------------- .text._Z20euler_integration_vxPfS_S_iiif --------------------------
	.section	.text._Z20euler_integration_vxPfS_S_iiif,"ax",@progbits
	.align	128
        .global         _Z20euler_integration_vxPfS_S_iiif
        .type           _Z20euler_integration_vxPfS_S_iiif,@function
        .size           _Z20euler_integration_vxPfS_S_iiif,(.L_x_64 - _Z20euler_integration_vxPfS_S_iiif)
        .other          _Z20euler_integration_vxPfS_S_iiif,@"STO_CUDA_ENTRY STV_DEFAULT"
_Z20euler_integration_vxPfS_S_iiif:
.text._Z20euler_integration_vxPfS_S_iiif:
[----:B------:R-:W-:Y:S01]  /*0000*/  LDC R1, c[0x0][0x37c] ;  /* 0x0000df00ff017b82 */ /* 0x000fe20000000800 */
[----:B------:R-:W0:Y:S07]  /*0010*/  S2R R2, SR_TID.X ;  /* 0x0000000000027919 */ /* 0x000e2e0000002100 */
[----:B------:R-:W0:Y:S01]  /*0020*/  S2UR UR4, SR_CTAID.X ;  /* 0x00000000000479c3 */ /* 0x000e220000002500 */
[----:B------:R-:W1:Y:S07]  /*0030*/  LDCU UR5, c[0x0][0x398] ;  /* 0x00007300ff0577ac */ /* 0x000e6e0008000800 */
[----:B------:R-:W0:Y:S02]  /*0040*/  LDC R15, c[0x0][0x360] ;  /* 0x0000d800ff0f7b82 */ /* 0x000e240000000800 */
[----:B0-----:R-:W-:-:S05]  /*0050*/  IMAD R2, R15, UR4, R2 ;  /* 0x000000040f027c24 */ /* 0x001fca000f8e0202 */
[----:B-1----:R-:W-:-:S13]  /*0060*/  ISETP.GE.AND P0, PT, R2, UR5, PT ;  /* 0x0000000502007c0c */ /* 0x002fda000bf06270 */
[----:B------:R-:W-:Y:S05]  /*0070*/  @P0 EXIT ;  /* 0x000000000000094d */ /* 0x000fea0003800000 */
[----:B------:R-:W0:Y:S01]  /*0080*/  LDC R13, c[0x0][0x398] ;  /* 0x0000e600ff0d7b82 */ /* 0x000e220000000800 */
[----:B------:R-:W1:Y:S01]  /*0090*/  LDCU UR5, c[0x0][0x370] ;  /* 0x00006e00ff0577ac */ /* 0x000e620008000800 */
[----:B------:R-:W2:Y:S06]  /*00a0*/  LDCU UR4, c[0x0][0x3a0] ;  /* 0x00007400ff0477ac */ /* 0x000eac0008000800 */
[----:B------:R-:W3:Y:S01]  /*00b0*/  LDC.64 R10, c[0x0][0x390] ;  /* 0x0000e400ff0a7b82 */ /* 0x000ee20000000a00 */
[----:B------:R-:W4:Y:S01]  /*00c0*/  LDCU.64 UR6, c[0x0][0x358] ;  /* 0x00006b00ff0677ac */ /* 0x000f220008000a00 */
[----:B------:R-:W0:Y:S06]  /*00d0*/  LDCU UR8, c[0x0][0x3a4] ;  /* 0x00007480ff0877ac */ /* 0x000e2c0008000800 */
[----:B------:R-:W0:Y:S01]  /*00e0*/  LDC.64 R8, c[0x0][0x380] ;  /* 0x0000e000ff087b82 */ /* 0x000e220000000a00 */
[----:B-1----:R-:W-:Y:S01]  /*00f0*/  IMAD R15, R15, UR5, RZ ;  /* 0x000000050f0f7c24 */ /* 0x002fe2000f8e02ff */
[----:B--2---:R-:W-:-:S06]  /*0100*/  UIADD3 UR4, UPT, UPT, UR4, -0x1, URZ ;  /* 0xffffffff04047890 */ /* 0x004fcc000fffe0ff */
[----:B------:R-:W1:Y:S06]  /*0110*/  LDC.64 R6, c[0x0][0x388] ;  /* 0x0000e200ff067b82 */ /* 0x000e6c0000000a00 */
.L_x_10:
[----:B0-2---:R-:W-:-:S04]  /*0120*/  IMAD R5, R13, UR4, R2 ;  /* 0x000000040d057c24 */ /* 0x005fc8000f8e0202 */
[----:B------:R-:W-:-:S04]  /*0130*/  IMAD.WIDE R18, R5, 0x4, R8 ;  /* 0x0000000405127825 */ /* 0x000fc800078e0208 */
[C---:B-1----:R-:W-:Y:S01]  /*0140*/  IMAD.WIDE R20, R5.reuse, 0x4, R6 ;  /* 0x0000000405147825 */ /* 0x042fe200078e0206 */
[----:B----4-:R-:W2:Y:S03]  /*0150*/  LDG.E R0, desc[UR6][R18.64] ;  /* 0x0000000612007981 */ /* 0x010ea6000c1e1900 */
[----:B---3--:R-:W-:Y:S01]  /*0160*/  IMAD.WIDE R4, R5, 0x4, R10 ;  /* 0x0000000405047825 */ /* 0x008fe200078e020a */
[----:B------:R-:W3:Y:S04]  /*0170*/  LDG.E R3, desc[UR6][R20.64] ;  /* 0x0000000614037981 */ /* 0x000ee8000c1e1900 */
[----:B------:R0:W5:Y:S01]  /*0180*/  LDG.E R12, desc[UR6][R4.64] ;  /* 0x00000006040c7981 */ /* 0x000162000c1e1900 */
[----:B------:R-:W-:Y:S01]  /*0190*/  BSSY.RECONVERGENT B0, `(.L_x_2) ;  /* 0x0000048000007945 */ /* 0x000fe20003800200 */
[----:B------:R-:W-:Y:S01]  /*01a0*/  HFMA2 R17, -RZ, RZ, 1.875, 0 ;  /* 0x3f800000ff117431 */ /* 0x000fe200000001ff */
[----:B------:R-:W-:-:S02]  /*01b0*/  IADD3 R2, PT, PT, R15, R2, RZ ;  /* 0x000000020f027210 */ /* 0x000fc40007ffe0ff */
[----:B------:R-:W-:Y:S02]  /*01c0*/  MOV R14, 0x3f800000 ;  /* 0x3f800000000e7802 */ /* 0x000fe40000000f00 */
[----:B--2---:R-:W-:Y:S02]  /*01d0*/  FSETP.NEU.AND P0, PT, R0, 1, PT ;  /* 0x3f8000000000780b */ /* 0x004fe40003f0d000 */
[----:B---3--:R-:W-:-:S11]  /*01e0*/  FSETP.NEU.AND P1, PT, R3, 1, PT ;  /* 0x3f8000000300780b */ /* 0x008fd60003f2d000 */
[----:B0-----:R-:W-:Y:S05]  /*01f0*/  @!P0 BRA `(.L_x_3) ;  /* 0x0000000400048947 */ /* 0x001fea0003800000 */
[----:B------:R-:W-:-:S13]  /*0200*/  FSETP.NAN.AND P0, PT, |R0|, |R0|, PT ;  /* 0x400000000000720b */ /* 0x000fda0003f08200 */
[----:B------:R-:W-:Y:S01]  /*0210*/  @P0 FADD R14, R0, 2 ;  /* 0x40000000000e0421 */ /* 0x000fe20000000000 */
[----:B------:R-:W-:Y:S06]  /*0220*/  @P0 BRA `(.L_x_3) ;  /* 0x0000000000f80947 */ /* 0x000fec0003800000 */
[C---:B------:R-:W-:Y:S01]  /*0230*/  FMUL R19, |R0|.reuse, 16777216 ;  /* 0x4b80000000137820 */ /* 0x040fe20000400200 */
[----:B------:R-:W-:Y:S01]  /*0240*/  FSETP.GEU.AND P0, PT, |R0|, 1.175494350822287508e-38, PT ;  /* 0x008000000000780b */ /* 0x000fe20003f0e200 */
[----:B------:R-:W-:-:S03]  /*0250*/  HFMA2 R22, -RZ, RZ, 0.771484375, 0.21533203125 ;  /* 0x3a2c32e4ff167431 */ /* 0x000fc600000001ff */
[----:B------:R-:W-:-:S04]  /*0260*/  FSEL R19, R19, |R0|, !P0 ;  /* 0x4000000013137208 */ /* 0x000fc80004000000 */
[----:B------:R-:W-:-:S04]  /*0270*/  IADD3 R14, PT, PT, R19, -0x3f3504f3, RZ ;  /* 0xc0cafb0d130e7810 */ /* 0x000fc80007ffe0ff */
[----:B------:R-:W-:-:S04]  /*0280*/  LOP3.LUT R16, R14, 0xff800000, RZ, 0xc0, !PT ;  /* 0xff8000000e107812 */ /* 0x000fc800078ec0ff */
[-C--:B------:R-:W-:Y:S02]  /*0290*/  IADD3 R19, PT, PT, R19, -R16.reuse, RZ ;  /* 0x8000001013137210 */ /* 0x080fe40007ffe0ff */
[----:B------:R-:W-:-:S03]  /*02a0*/  I2FP.F32.S32 R16, R16 ;  /* 0x0000001000107245 */ /* 0x000fc60000201400 */
[C---:B------:R-:W-:Y:S01]  /*02b0*/  FADD R14, R19.reuse, 1 ;  /* 0x3f800000130e7421 */ /* 0x040fe20000000000 */
[----:B------:R-:W-:Y:S01]  /*02c0*/  FADD R21, R19, -1 ;  /* 0xbf80000013157421 */ /* 0x000fe20000000000 */
[----:B------:R-:W-:Y:S02]  /*02d0*/  FSEL R19, RZ, -24, P0 ;  /* 0xc1c00000ff137808 */ /* 0x000fe40000000000 */
[C---:B------:R-:W-:Y:S01]  /*02e0*/  FSETP.NEU.AND P0, PT, |R0|.reuse, +INF , PT ;  /* 0x7f8000000000780b */ /* 0x040fe20003f0d200 */
[----:B------:R-:W-:Y:S01]  /*02f0*/  FADD R23, R21, R21 ;  /* 0x0000001515177221 */ /* 0x000fe20000000000 */
[----:B------:R-:W0:Y:S02]  /*0300*/  MUFU.RCP R14, R14 ;  /* 0x0000000e000e7308 */ /* 0x000e240000001000 */
[----:B------:R-:W-:Y:S01]  /*0310*/  FSETP.NEU.AND P0, PT, R0, RZ, P0 ;  /* 0x000000ff0000720b */ /* 0x000fe2000070d000 */
[----:B0-----:R-:W-:Y:S01]  /*0320*/  FMUL R18, R14, R23 ;  /* 0x000000170e127220 */ /* 0x001fe20000400000 */
[----:B------:R-:W-:-:S03]  /*0330*/  FFMA R23, R16, 1.1920928955078125e-07, R19 ;  /* 0x3400000010177823 */ /* 0x000fc60000000013 */
[----:B------:R-:W-:Y:S01]  /*0340*/  FADD R20, R21, -R18 ;  /* 0x8000001215147221 */ /* 0x000fe20000000000 */
[C---:B------:R-:W-:Y:S01]  /*0350*/  FMUL R19, R18.reuse, R18 ;  /* 0x0000001212137220 */ /* 0x040fe20000400000 */
[----:B------:R-:W-:Y:S02]  /*0360*/  FFMA R16, R18, 1.4426950216293334961, R23 ;  /* 0x3fb8aa3b12107823 */ /* 0x000fe40000000017 */
[----:B------:R-:W-:Y:S01]  /*0370*/  FADD R20, R20, R20 ;  /* 0x0000001414147221 */ /* 0x000fe20000000000 */
[----:B------:R-:W-:Y:S01]  /*0380*/  FFMA R22, R19, R22, 0.0032181653659790754318 ;  /* 0x3b52e7db13167423 */ /* 0x000fe20000000016 */
[----:B------:R-:W-:Y:S02]  /*0390*/  FADD R23, R23, -R16 ;  /* 0x8000001017177221 */ /* 0x000fe40000000000 */
[----:B------:R-:W-:Y:S01]  /*03a0*/  FFMA R21, R21, -R18, R20 ;  /* 0x8000001215157223 */ /* 0x000fe20000000014 */
[----:B------:R-:W-:Y:S01]  /*03b0*/  FFMA R22, R19, R22, 0.018033718690276145935 ;  /* 0x3c93bb7313167423 */ /* 0x000fe20000000016 */
[----:B------:R-:W-:-:S02]  /*03c0*/  FFMA R20, R18, 1.4426950216293334961, R23 ;  /* 0x3fb8aa3b12147823 */ /* 0x000fc40000000017 */
[----:B------:R-:W-:Y:S01]  /*03d0*/  FMUL R21, R14, R21 ;  /* 0x000000150e157220 */ /* 0x000fe20000400000 */
[----:B------:R-:W-:-:S03]  /*03e0*/  FFMA R22, R19, R22, 0.12022458761930465698 ;  /* 0x3df6384f13167423 */ /* 0x000fc60000000016 */
[----:B------:R-:W-:Y:S01]  /*03f0*/  FFMA R23, R21, 1.4426950216293334961, R20 ;  /* 0x3fb8aa3b15177823 */ /* 0x000fe20000000014 */
[----:B------:R-:W-:-:S03]  /*0400*/  FMUL R19, R19, R22 ;  /* 0x0000001613137220 */ /* 0x000fc60000400000 */
[----:B------:R-:W-:Y:S01]  /*0410*/  FFMA R20, R18, 1.9251366722983220825e-08, R23 ;  /* 0x32a55e3412147823 */ /* 0x000fe20000000017 */
[----:B------:R-:W-:-:S04]  /*0420*/  FMUL R14, R19, 3 ;  /* 0x40400000130e7820 */ /* 0x000fc80000400000 */
[----:B------:R-:W-:-:S04]  /*0430*/  FFMA R14, R21, R14, R20 ;  /* 0x0000000e150e7223 */ /* 0x000fc80000000014 */
[----:B------:R-:W-:-:S04]  /*0440*/  FFMA R21, R18, R19, R14 ;  /* 0x0000001312157223 */ /* 0x000fc8000000000e */
[----:B------:R-:W-:-:S04]  /*0450*/  FADD R23, R16, R21 ;  /* 0x0000001510177221 */ /* 0x000fc80000000000 */
[----:B------:R-:W-:Y:S01]  /*0460*/  FMUL R14, R23, 2 ;  /* 0x40000000170e7820 */ /* 0x000fe20000400000 */
[----:B------:R-:W-:-:S03]  /*0470*/  FADD R16, -R16, R23 ;  /* 0x0000001710107221 */ /* 0x000fc60000000100 */
[----:B------:R-:W0:Y:S01]  /*0480*/  FRND R19, R14 ;  /* 0x0000000e00137307 */ /* 0x000e220000201000 */
[----:B------:R-:W-:Y:S01]  /*0490*/  FADD R16, R21, -R16 ;  /* 0x8000001015107221 */ /* 0x000fe20000000000 */
[----:B------:R-:W-:Y:S01]  /*04a0*/  FFMA R23, R23, 2, -R14 ;  /* 0x4000000017177823 */ /* 0x000fe2000000080e */
[----:B------:R-:W-:Y:S02]  /*04b0*/  MOV R21, 0x391fcb8e ;  /* 0x391fcb8e00157802 */ /* 0x000fe40000000f00 */
[----:B------:R-:W-:Y:S01]  /*04c0*/  FSETP.GT.AND P3, PT, |R14|, 152, PT ;  /* 0x431800000e00780b */ /* 0x000fe20003f64200 */
[----:B------:R-:W-:Y:S01]  /*04d0*/  FFMA R23, R16, 2, R23 ;  /* 0x4000000010177823 */ /* 0x000fe20000000017 */
[----:B0-----:R-:W-:Y:S01]  /*04e0*/  FADD R16, R14, -R19 ;  /* 0x800000130e107221 */ /* 0x001fe20000000000 */
[----:B------:R-:W-:-:S03]  /*04f0*/  FSETP.GT.AND P2, PT, R19, RZ, PT ;  /* 0x000000ff1300720b */ /* 0x000fc60003f44000 */
[----:B------:R-:W-:Y:S01]  /*0500*/  FADD R16, R16, R23 ;  /* 0x0000001710107221 */ /* 0x000fe20000000000 */
[----:B------:R-:W-:Y:S02]  /*0510*/  SEL R18, RZ, 0x83000000, P2 ;  /* 0x83000000ff127807 */ /* 0x000fe40001000000 */
[----:B------:R-:W-:Y:S01]  /*0520*/  FSETP.GEU.AND P2, PT, R14, RZ, PT ;  /* 0x000000ff0e00720b */ /* 0x000fe20003f4e000 */
[----:B------:R-:W-:Y:S01]  /*0530*/  FFMA R21, R16, R21, 0.0013391353422775864601 ;  /* 0x3aaf85ed10157423 */ /* 0x000fe20000000015 */
[----:B------:R-:W-:-:S03]  /*0540*/  IADD3 R19, PT, PT, R18, 0x7f000000, RZ ;  /* 0x7f00000012137810 */ /* 0x000fc60007ffe0ff */
[C---:B------:R-:W-:Y:S02]  /*0550*/  FFMA R23, R16.reuse, R21, 0.0096188392490148544312 ;  /* 0x3c1d985610177423 */ /* 0x040fe40000000015 */
[----:B------:R0:W1:Y:S02]  /*0560*/  F2I.NTZ R21, R14 ;  /* 0x0000000e00157305 */ /* 0x0000640000203100 */
[----:B------:R-:W-:-:S04]  /*0570*/  FFMA R23, R16, R23, 0.055503588169813156128 ;  /* 0x3d6357bb10177423 */ /* 0x000fc80000000017 */
[----:B------:R-:W-:Y:S01]  /*0580*/  FFMA R23, R16, R23, 0.24022644758224487305 ;  /* 0x3e75fdec10177423 */ /* 0x000fe20000000017 */
[----:B0-----:R-:W-:-:S03]  /*0590*/  FSEL R14, RZ, +INF , !P2 ;  /* 0x7f800000ff0e7808 */ /* 0x001fc60005000000 */
[----:B------:R-:W-:-:S04]  /*05a0*/  FFMA R23, R16, R23, 0.69314718246459960938 ;  /* 0x3f31721810177423 */ /* 0x000fc80000000017 */
[----:B------:R-:W-:Y:S01]  /*05b0*/  FFMA R16, R16, R23, 1 ;  /* 0x3f80000010107423 */ /* 0x000fe20000000017 */
[----:B-1----:R-:W-:Y:S01]  /*05c0*/  LEA R21, R21, -R18, 0x17 ;  /* 0x8000001215157211 */ /* 0x002fe200078eb8ff */
[----:B------:R-:W-:Y:S02]  /*05d0*/  @!P0 FADD R18, R0, R0 ;  /* 0x0000000000128221 */ /* 0x000fe40000000000 */
[----:B------:R-:W-:-:S04]  /*05e0*/  FMUL R16, R19, R16 ;  /* 0x0000001013107220 */ /* 0x000fc80000400000 */
[----:B------:R-:W-:Y:S01]  /*05f0*/  @!P3 FMUL R14, R21, R16 ;  /* 0x00000010150eb220 */ /* 0x000fe20000400000 */
[----:B------:R-:W-:-:S07]  /*0600*/  @!P0 LOP3.LUT R14, R18, 0x7fffffff, RZ, 0xc0, !PT ;  /* 0x7fffffff120e8812 */ /* 0x000fce00078ec0ff */
.L_x_3:
[----:B------:R-:W-:Y:S05]  /*0610*/  BSYNC.RECONVERGENT B0 ;  /* 0x0000000000007941 */ /* 0x000fea0003800200 */
.L_x_2:
[----:B------:R-:W-:Y:S04]  /*0620*/  BSSY.RECONVERGENT B0, `(.L_x_4) ;  /* 0x0000043000007945 */ /* 0x000fe80003800200 */
[----:B------:R-:W-:Y:S05]  /*0630*/  @!P1 BRA `(.L_x_5) ;  /* 0x0000000400049947 */ /* 0x000fea0003800000 */
[----:B------:R-:W-:-:S13]  /*0640*/  FSETP.NAN.AND P0, PT, |R3|, |R3|, PT ;  /* 0x400000030300720b */ /* 0x000fda0003f08200 */
[----:B------:R-:W-:Y:S01]  /*0650*/  @P0 FADD R17, R3, 2 ;  /* 0x4000000003110421 */ /* 0x000fe20000000000 */
[----:B------:R-:W-:Y:S06]  /*0660*/  @P0 BRA `(.L_x_5) ;  /* 0x0000000000f80947 */ /* 0x000fec0003800000 */
[C---:B------:R-:W-:Y:S01]  /*0670*/  FMUL R16, |R3|.reuse, 16777216 ;  /* 0x4b80000003107820 */ /* 0x040fe20000400200 */
[----:B------:R-:W-:Y:S01]  /*0680*/  FSETP.GEU.AND P0, PT, |R3|, 1.175494350822287508e-38, PT ;  /* 0x008000000300780b */ /* 0x000fe20003f0e200 */
[----:B------:R-:W-:-:S03]  /*0690*/  HFMA2 R22, -RZ, RZ, 0.771484375, 0.21533203125 ;  /* 0x3a2c32e4ff167431 */ /* 0x000fc600000001ff */
[----:B------:R-:W-:Y:S02]  /*06a0*/  FSEL R16, R16, |R3|, !P0 ;  /* 0x4000000310107208 */ /* 0x000fe40004000000 */
[----:B------:R-:W-:Y:S02]  /*06b0*/  FSEL R20, RZ, -24, P0 ;  /* 0xc1c00000ff147808 */ /* 0x000fe40000000000 */
[----:B------:R-:W-:Y:S02]  /*06c0*/  IADD3 R17, PT, PT, R16, -0x3f3504f3, RZ ;  /* 0xc0cafb0d10117810 */ /* 0x000fe40007ffe0ff */
[----:B------:R-:W-:Y:S02]  /*06d0*/  FSETP.NEU.AND P0, PT, |R3|, +INF , PT ;  /* 0x7f8000000300780b */ /* 0x000fe40003f0d200 */
[----:B------:R-:W-:Y:S02]  /*06e0*/  LOP3.LUT R17, R17, 0xff800000, RZ, 0xc0, !PT ;  /* 0xff80000011117812 */ /* 0x000fe400078ec0ff */
[----:B------:R-:W-:-:S02]  /*06f0*/  FSETP.NEU.AND P0, PT, R3, RZ, P0 ;  /* 0x000000ff0300720b */ /* 0x000fc4000070d000 */
[-C--:B------:R-:W-:Y:S02]  /*0700*/  IADD3 R21, PT, PT, R16, -R17.reuse, RZ ;  /* 0x8000001110157210 */ /* 0x080fe40007ffe0ff */
[----:B------:R-:W-:-:S03]  /*0710*/  I2FP.F32.S32 R17, R17 ;  /* 0x0000001100117245 */ /* 0x000fc60000201400 */
[C---:B------:R-:W-:Y:S01]  /*0720*/  FADD R16, R21.reuse, 1 ;  /* 0x3f80000015107421 */ /* 0x040fe20000000000 */
[----:B------:R-:W-:Y:S01]  /*0730*/  FADD R21, R21, -1 ;  /* 0xbf80000015157421 */ /* 0x000fe20000000000 */
[----:B------:R-:W-:-:S03]  /*0740*/  FFMA R23, R17, 1.1920928955078125e-07, R20 ;  /* 0x3400000011177823 */ /* 0x000fc60000000014 */
[----:B------:R-:W-:Y:S01]  /*0750*/  FADD R19, R21, R21 ;  /* 0x0000001515137221 */ /* 0x000fe20000000000 */
[----:B------:R-:W0:Y:S01]  /*0760*/  MUFU.RCP R16, R16 ;  /* 0x0000001000107308 */ /* 0x000e220000001000 */
[----:B------:R-:W-:Y:S02]  /*0770*/  @!P0 FADD R3, R3, R3 ;  /* 0x0000000303038221 */ /* 0x000fe40000000000 */
[----:B0-----:R-:W-:-:S04]  /*0780*/  FMUL R18, R16, R19 ;  /* 0x0000001310127220 */ /* 0x001fc80000400000 */
        /* <DEDUP_REMOVED lines=15> */
[----:B------:R-:W-:Y:S01]  /*0880*/  FFMA R16, R21, R16, R20 ;  /* 0x0000001015107223 */ /* 0x000fe20000000014 */
[----:B------:R-:W-:-:S03]  /*0890*/  MOV R20, 0x391fcb8e ;  /* 0x391fcb8e00147802 */ /* 0x000fc60000000f00 */
[----:B------:R-:W-:-:S04]  /*08a0*/  FFMA R18, R18, R19, R16 ;  /* 0x0000001312127223 */ /* 0x000fc80000000010 */
[----:B------:R-:W-:-:S04]  /*08b0*/  FADD R21, R17, R18 ;  /* 0x0000001211157221 */ /* 0x000fc80000000000 */
[----:B------:R-:W-:Y:S01]  /*08c0*/  FMUL R16, R21, 2 ;  /* 0x4000000015107820 */ /* 0x000fe20000400000 */
[----:B------:R-:W-:-:S03]  /*08d0*/  FADD R17, -R17, R21 ;  /* 0x0000001511117221 */ /* 0x000fc60000000100 */
[----:B------:R-:W0:Y:S01]  /*08e0*/  FRND R19, R16 ;  /* 0x0000001000137307 */ /* 0x000e220000201000 */
[----:B------:R-:W-:Y:S01]  /*08f0*/  FADD R18, R18, -R17 ;  /* 0x8000001112127221 */ /* 0x000fe20000000000 */
[----:B------:R-:W-:Y:S01]  /*0900*/  FFMA R21, R21, 2, -R16 ;  /* 0x4000000015157823 */ /* 0x000fe20000000810 */
[----:B------:R-:W-:-:S03]  /*0910*/  FSETP.GT.AND P2, PT, |R16|, 152, PT ;  /* 0x431800001000780b */ /* 0x000fc60003f44200 */
[----:B------:R-:W-:Y:S02]  /*0920*/  FFMA R18, R18, 2, R21 ;  /* 0x4000000012127823 */ /* 0x000fe40000000015 */
[----:B------:R-:W1:Y:S01]  /*0930*/  F2I.NTZ R21, R16 ;  /* 0x0000001000157305 */ /* 0x000e620000203100 */
[----:B0-----:R-:W-:Y:S01]  /*0940*/  FADD R17, R16, -R19 ;  /* 0x8000001310117221 */ /* 0x001fe20000000000 */
[----:B------:R-:W-:-:S03]  /*0950*/  FSETP.GT.AND P1, PT, R19, RZ, PT ;  /* 0x000000ff1300720b */ /* 0x000fc60003f24000 */
[----:B------:R-:W-:-:S04]  /*0960*/  FADD R17, R17, R18 ;  /* 0x0000001211117221 */ /* 0x000fc80000000000 */
[----:B------:R-:W-:-:S04]  /*0970*/  FFMA R18, R17, R20, 0.0013391353422775864601 ;  /* 0x3aaf85ed11127423 */ /* 0x000fc80000000014 */
[----:B------:R-:W-:-:S04]  /*0980*/  FFMA R18, R17, R18, 0.0096188392490148544312 ;  /* 0x3c1d985611127423 */ /* 0x000fc80000000012 */
[----:B------:R-:W-:-:S04]  /*0990*/  FFMA R18, R17, R18, 0.055503588169813156128 ;  /* 0x3d6357bb11127423 */ /* 0x000fc80000000012 */
[C---:B------:R-:W-:Y:S01]  /*09a0*/  FFMA R20, R17.reuse, R18, 0.24022644758224487305 ;  /* 0x3e75fdec11147423 */ /* 0x040fe20000000012 */
[----:B------:R-:W-:Y:S02]  /*09b0*/  SEL R18, RZ, 0x83000000, P1 ;  /* 0x83000000ff127807 */ /* 0x000fe40000800000 */
[----:B------:R-:W-:Y:S01]  /*09c0*/  FSETP.GEU.AND P1, PT, R16, RZ, PT ;  /* 0x000000ff1000720b */ /* 0x000fe20003f2e000 */
[----:B------:R-:W-:Y:S01]  /*09d0*/  FFMA R20, R17, R20, 0.69314718246459960938 ;  /* 0x3f31721811147423 */ /* 0x000fe20000000014 */
[----:B------:R-:W-:Y:S02]  /*09e0*/  IADD3 R19, PT, PT, R18, 0x7f000000, RZ ;  /* 0x7f00000012137810 */ /* 0x000fe40007ffe0ff */
[----:B-1----:R-:W-:Y:S01]  /*09f0*/  LEA R21, R21, -R18, 0x17 ;  /* 0x8000001215157211 */ /* 0x002fe200078eb8ff */
[----:B------:R-:W-:Y:S01]  /*0a00*/  FFMA R20, R17, R20, 1 ;  /* 0x3f80000011147423 */ /* 0x000fe20000000014 */
[----:B------:R-:W-:-:S03]  /*0a10*/  FSEL R17, RZ, +INF , !P1 ;  /* 0x7f800000ff117808 */ /* 0x000fc60004800000 */
[----:B------:R-:W-:-:S04]  /*0a20*/  FMUL R20, R19, R20 ;  /* 0x0000001413147220 */ /* 0x000fc80000400000 */
[----:B------:R-:W-:Y:S01]  /*0a30*/  @!P2 FMUL R17, R21, R20 ;  /* 0x000000141511a220 */ /* 0x000fe20000400000 */
[----:B------:R-:W-:-:S07]  /*0a40*/  @!P0 LOP3.LUT R17, R3, 0x7fffffff, RZ, 0xc0, !PT ;  /* 0x7fffffff03118812 */ /* 0x000fce00078ec0ff */
.L_x_5:
[----:B------:R-:W-:Y:S05]  /*0a50*/  BSYNC.RECONVERGENT B0 ;  /* 0x0000000000007941 */ /* 0x000fea0003800200 */
.L_x_4:
[----:B------:R-:W-:Y:S01]  /*0a60*/  FADD R16, R17, R14 ;  /* 0x0000000e11107221 */ /* 0x000fe20000000000 */
[----:B------:R-:W-:Y:S01]  /*0a70*/  BSSY.RECONVERGENT B0, `(.L_x_6) ;  /* 0x0000049000007945 */ /* 0x000fe20003800200 */
[----:B------:R-:W-:Y:S01]  /*0a80*/  HFMA2 R3, -RZ, RZ, 1.875, 0 ;  /* 0x3f800000ff037431 */ /* 0x000fe200000001ff */
[----:B------:R-:W-:Y:S02]  /*0a90*/  ISETP.GE.AND P2, PT, R2, R13, PT ;  /* 0x0000000d0200720c */ /* 0x000fe40003f46270 */
[----:B------:R-:W-:-:S13]  /*0aa0*/  FSETP.NEU.AND P0, PT, R16, 1, PT ;  /* 0x3f8000001000780b */ /* 0x000fda0003f0d000 */
[----:B------:R-:W-:Y:S05]  /*0ab0*/  @!P0 BRA `(.L_x_7) ;  /* 0x0000000400108947 */ /* 0x000fea0003800000 */
[----:B------:R-:W-:-:S13]  /*0ac0*/  FSETP.NAN.AND P0, PT, |R16|, |R16|, PT ;  /* 0x400000101000720b */ /* 0x000fda0003f08200 */
[----:B------:R-:W-:Y:S01]  /*0ad0*/  @P0 FADD R3, R16, 1.5 ;  /* 0x3fc0000010030421 */ /* 0x000fe20000000000 */
[----:B------:R-:W-:Y:S06]  /*0ae0*/  @P0 BRA `(.L_x_7) ;  /* 0x0000000400040947 */ /* 0x000fec0003800000 */
[----:B------:R-:W-:-:S04]  /*0af0*/  FSETP.NEU.AND P0, PT, |R16|, +INF , PT ;  /* 0x7f8000001000780b */ /* 0x000fc80003f0d200 */
[----:B------:R-:W-:-:S13]  /*0b00*/  FSETP.NEU.AND P0, PT, R16, RZ, P0 ;  /* 0x000000ff1000720b */ /* 0x000fda000070d000 */
[----:B------:R-:W-:-:S05]  /*0b10*/  @!P0 FADD R3, R16, R16 ;  /* 0x0000001010038221 */ /* 0x000fca0000000000 */
[----:B------:R-:W-:Y:S01]  /*0b20*/  @!P0 LOP3.LUT R3, R3, 0x7fffffff, RZ, 0xc0, !PT ;  /* 0x7fffffff03038812 */ /* 0x000fe200078ec0ff */
[----:B------:R-:W-:Y:S06]  /*0b30*/  @!P0 BRA `(.L_x_7) ;  /* 0x0000000000f08947 */ /* 0x000fec0003800000 */
[C---:B------:R-:W-:Y:S01]  /*0b40*/  FMUL R3, |R16|.reuse, 16777216 ;  /* 0x4b80000010037820 */ /* 0x040fe20000400200 */
[----:B------:R-:W-:Y:S02]  /*0b50*/  FSETP.GEU.AND P0, PT, |R16|, 1.175494350822287508e-38, PT ;  /* 0x008000001000780b */ /* 0x000fe40003f0e200 */
[----:B------:R-:W-:Y:S02]  /*0b60*/  MOV R22, 0x3a2c32e4 ;  /* 0x3a2c32e400167802 */ /* 0x000fe40000000f00 */
[----:B------:R-:W-:Y:S02]  /*0b70*/  FSEL R3, R3, |R16|, !P0 ;  /* 0x4000001003037208 */ /* 0x000fe40004000000 */
[----:B------:R-:W-:Y:S02]  /*0b80*/  FSEL R19, RZ, -24, P0 ;  /* 0xc1c00000ff137808 */ /* 0x000fe40000000000 */
[----:B------:R-:W-:Y:S02]  /*0b90*/  IADD3 R16, PT, PT, R3, -0x3f3504f3, RZ ;  /* 0xc0cafb0d03107810 */ /* 0x000fe40007ffe0ff */
[----:B------:R-:W-:-:S02]  /*0ba0*/  FSETP.GEU.AND P3, PT, R14, -R17, PT ;  /* 0x800000110e00720b */ /* 0x000fc40003f6e000 */
[----:B------:R-:W-:-:S04]  /*0bb0*/  LOP3.LUT R16, R16, 0xff800000, RZ, 0xc0, !PT ;  /* 0xff80000010107812 */ /* 0x000fc800078ec0ff */
[-C--:B------:R-:W-:Y:S02]  /*0bc0*/  IADD3 R21, PT, PT, R3, -R16.reuse, RZ ;  /* 0x8000001003157210 */ /* 0x080fe40007ffe0ff */
[----:B------:R-:W-:-:S03]  /*0bd0*/  I2FP.F32.S32 R16, R16 ;  /* 0x0000001000107245 */ /* 0x000fc60000201400 */
[C---:B------:R-:W-:Y:S01]  /*0be0*/  FADD R3, R21.reuse, 1 ;  /* 0x3f80000015037421 */ /* 0x040fe20000000000 */
[----:B------:R-:W-:Y:S01]  /*0bf0*/  FADD R21, R21, -1 ;  /* 0xbf80000015157421 */ /* 0x000fe20000000000 */
[----:B------:R-:W-:-:S03]  /*0c00*/  FFMA R23, R16, 1.1920928955078125e-07, R19 ;  /* 0x3400000010177823 */ /* 0x000fc60000000013 */
[----:B------:R-:W-:Y:S01]  /*0c10*/  FADD R18, R21, R21 ;  /* 0x0000001515127221 */ /* 0x000fe20000000000 */
[----:B------:R-:W0:Y:S03]  /*0c20*/  MUFU.RCP R3, R3 ;  /* 0x0000000300037308 */ /* 0x000e260000001000 */
        /* <DEDUP_REMOVED lines=9> */
[----:B------:R-:W-:Y:S01]  /*0cc0*/  FFMA R23, R18, 1.4426950216293334961, R23 ;  /* 0x3fb8aa3b12177823 */ /* 0x000fe20000000017 */
[----:B------:R-:W-:-:S02]  /*0cd0*/  HFMA2 R21, -RZ, RZ, 0.64013671875, -15.109375 ;  /* 0x391fcb8eff157431 */ /* 0x000fc400000001ff */
        /* <DEDUP_REMOVED lines=9> */
[----:B------:R-:W-:Y:S01]  /*0d70*/  FMUL R3, R20, 1.5 ;  /* 0x3fc0000014037820 */ /* 0x000fe20000400000 */
[----:B------:R-:W-:-:S03]  /*0d80*/  FADD R16, -R16, R20 ;  /* 0x0000001410107221 */ /* 0x000fc60000000100 */
[----:B------:R-:W0:Y:S01]  /*0d90*/  FRND R18, R3 ;  /* 0x0000000300127307 */ /* 0x000e220000201000 */
[----:B------:R-:W-:Y:S01]  /*0da0*/  FADD R19, R19, -R16 ;  /* 0x8000001013137221 */ /* 0x000fe20000000000 */
[----:B------:R-:W-:Y:S01]  /*0db0*/  FFMA R20, R20, 1.5, -R3 ;  /* 0x3fc0000014147823 */ /* 0x000fe20000000803 */
[----:B------:R-:W-:-:S03]  /*0dc0*/  FSETP.GT.AND P0, PT, |R3|, 152, PT ;  /* 0x431800000300780b */ /* 0x000fc60003f04200 */
[----:B------:R-:W-:Y:S01]  /*0dd0*/  FFMA R19, R19, 1.5, R20 ;  /* 0x3fc0000013137823 */ /* 0x000fe20000000014 */
        /* <DEDUP_REMOVED lines=14> */
[----:B-1----:R-:W-:-:S03]  /*0ec0*/  LEA R19, R19, -R18, 0x17 ;  /* 0x8000001213137211 */ /* 0x002fc600078eb8ff */
[----:B------:R-:W-:-:S04]  /*0ed0*/  FMUL R14, R14, R21 ;  /* 0x000000150e0e7220 */ /* 0x000fc80000400000 */
[----:B------:R-:W-:Y:S01]  /*0ee0*/  @!P0 FMUL R3, R19, R14 ;  /* 0x0000000e13038220 */ /* 0x000fe20000400000 */
[----:B------:R-:W-:-:S07]  /*0ef0*/  @!P3 MOV R3, 0x7fffffff ;  /* 0x7fffffff0003b802 */ /* 0x000fce0000000f00 */
.L_x_7:
[----:B------:R-:W-:Y:S05]  /*0f00*/  BSYNC.RECONVERGENT B0 ;  /* 0x0000000000007941 */ /* 0x000fea0003800200 */
.L_x_6:
[----:B------:R-:W0:Y:S01]  /*0f10*/  MUFU.RCP R14, R3 ;  /* 0x00000003000e7308 */ /* 0x000e220000001000 */
[----:B------:R-:W-:Y:S01]  /*0f20*/  FMUL R0, R0, -39.5 ;  /* 0xc21e000000007820 */ /* 0x000fe20000400000 */
[----:B------:R-:W-:Y:S06]  /*0f30*/  BSSY.RECONVERGENT B0, `(.L_x_8) ;  /* 0x000000b000007945 */ /* 0x000fec0003800200 */
[----:B------:R-:W1:Y:S01]  /*0f40*/  FCHK P0, R0, R3 ;  /* 0x0000000300007302 */ /* 0x000e620000000000 */
[----:B0-----:R-:W-:-:S04]  /*0f50*/  FFMA R17, R14, -R3, 1 ;  /* 0x3f8000000e117423 */ /* 0x001fc80000000803 */
[----:B------:R-:W-:-:S04]  /*0f60*/  FFMA R17, R14, R17, R14 ;  /* 0x000000110e117223 */ /* 0x000fc8000000000e */
[----:B------:R-:W-:-:S04]  /*0f70*/  FFMA R14, R0, R17, RZ ;  /* 0x00000011000e7223 */ /* 0x000fc800000000ff */
[----:B------:R-:W-:-:S04]  /*0f80*/  FFMA R16, R14, -R3, R0 ;  /* 0x800000030e107223 */ /* 0x000fc80000000000 */
[----:B------:R-:W-:Y:S01]  /*0f90*/  FFMA R17, R17, R16, R14 ;  /* 0x0000001011117223 */ /* 0x000fe2000000000e */
[----:B-1----:R-:W-:Y:S06]  /*0fa0*/  @!P0 BRA `(.L_x_9) ;  /* 0x00000000000c8947 */ /* 0x002fec0003800000 */
[----:B------:R-:W-:-:S07]  /*0fb0*/  MOV R14, 0xfd0 ;  /* 0x00000fd0000e7802 */ /* 0x000fce0000000f00 */
[----:B-----5:R-:W-:Y:S05]  /*0fc0*/  CALL.REL.NOINC `($__internal_0_$__cuda_sm3x_div_rn_noftz_f32_slowpath) ;  /* 0x00000000001c7944 */ /* 0x020fea0003c00000 */
[----:B------:R-:W-:-:S07]  /*0fd0*/  MOV R17, R0 ;  /* 0x0000000000117202 */ /* 0x000fce0000000f00 */
.L_x_9:
[----:B------:R-:W-:Y:S05]  /*0fe0*/  BSYNC.RECONVERGENT B0 ;  /* 0x0000000000007941 */ /* 0x000fea0003800200 */
.L_x_8:
[----:B-----5:R-:W-:Y:S01]  /*0ff0*/  FFMA R17, R17, UR8, R12 ;  /* 0x0000000811117c23 */ /* 0x020fe2000800000c */
[----:B------:R-:W-:-:S05]  /*1000*/  IMAD.WIDE R4, R13, 0x4, R4 ;  /* 0x000000040d047825 */ /* 0x000fca00078e0204 */
[----:B------:R2:W-:Y:S01]  /*1010*/  STG.E desc[UR6][R4.64], R17 ;  /* 0x0000001104007986 */ /* 0x0005e2000c101906 */
[----:B------:R-:W-:Y:S05]  /*1020*/  @!P2 BRA `(.L_x_10) ;  /* 0xfffffff0003ca947 */ /* 0x000fea000383ffff */
[----:B------:R-:W-:Y:S05]  /*1030*/  EXIT ;  /* 0x000000000000794d */ /* 0x000fea0003800000 */
        .weak           $__internal_0_$__cuda_sm3x_div_rn_noftz_f32_slowpath
        .type           $__internal_0_$__cuda_sm3x_div_rn_noftz_f32_slowpath,@function
        .size           $__internal_0_$__cuda_sm3x_div_rn_noftz_f32_slowpath,(.L_x_64 - $__internal_0_$__cuda_sm3x_div_rn_noftz_f32_slowpath)
$__internal_0_$__cuda_sm3x_div_rn_noftz_f32_slowpath:
[----:B------:R-:W-:Y:S01]  /*1040*/  SHF.R.U32.HI R16, RZ, 0x17, R3 ;  /* 0x00000017ff107819 */ /* 0x000fe20000011603 */
[----:B------:R-:W-:Y:S01]  /*1050*/  BSSY.RECONVERGENT B1, `(.L_x_11) ;  /* 0x0000063000017945 */ /* 0x000fe20003800200 */
[----:B------:R-:W-:Y:S02]  /*1060*/  SHF.R.U32.HI R17, RZ, 0x17, R0 ;  /* 0x00000017ff117819 */ /* 0x000fe40000011600 */
[----:B------:R-:W-:Y:S02]  /*1070*/  LOP3.LUT R16, R16, 0xff, RZ, 0xc0, !PT ;  /* 0x000000ff10107812 */ /* 0x000fe400078ec0ff */
[----:B------:R-:W-:Y:S02]  /*1080*/  LOP3.LUT R19, R17, 0xff, RZ, 0xc0, !PT ;  /* 0x000000ff11137812 */ /* 0x000fe400078ec0ff */
[----:B------:R-:W-:Y:S02]  /*1090*/  IADD3 R21, PT, PT, R16, -0x1, RZ ;  /* 0xffffffff10157810 */ /* 0x000fe40007ffe0ff */
[----:B------:R-:W-:-:S02]  /*10a0*/  IADD3 R20, PT, PT, R19, -0x1, RZ ;  /* 0xffffffff13147810 */ /* 0x000fc40007ffe0ff */
[----:B------:R-:W-:Y:S02]  /*10b0*/  ISETP.GT.U32.AND P0, PT, R21, 0xfd, PT ;  /* 0x000000fd1500780c */ /* 0x000fe40003f04070 */
[----:B------:R-:W-:Y:S02]  /*10c0*/  MOV R18, R0 ;  /* 0x0000000000127202 */ /* 0x000fe40000000f00 */
[----:B------:R-:W-:-:S13]  /*10d0*/  ISETP.GT.U32.OR P0, PT, R20, 0xfd, P0 ;  /* 0x000000fd1400780c */ /* 0x000fda0000704470 */
[----:B------:R-:W-:Y:S01]  /*10e0*/  @!P0 MOV R17, RZ ;  /* 0x000000ff00118202 */ /* 0x000fe20000000f00 */
[----:B------:R-:W-:Y:S06]  /*10f0*/  @!P0 BRA `(.L_x_12) ;  /* 0x00000000005c8947 */ /* 0x000fec0003800000 */
[----:B------:R-:W-:Y:S02]  /*1100*/  FSETP.GTU.FTZ.AND P1, PT, |R3|, +INF , PT ;  /* 0x7f8000000300780b */ /* 0x000fe40003f3c200 */
[----:B------:R-:W-:-:S04]  /*1110*/  FSETP.GTU.FTZ.AND P0, PT, |R0|, +INF , PT ;  /* 0x7f8000000000780b */ /* 0x000fc80003f1c200 */
[----:B------:R-:W-:-:S13]  /*1120*/  PLOP3.LUT P0, PT, P0, P1, PT, 0xf8, 0x8f ;  /* 0x00000000008f781c */ /* 0x000fda0000703f70 */
[----:B------:R-:W-:Y:S05]  /*1130*/  @P0 BRA `(.L_x_13) ;  /* 0x00000004004c0947 */ /* 0x000fea0003800000 */
[----:B------:R-:W-:-:S13]  /*1140*/  LOP3.LUT P0, RZ, R3, 0x7fffffff, R18, 0xc8, !PT ;  /* 0x7fffffff03ff7812 */ /* 0x000fda000780c812 */
[----:B------:R-:W-:Y:S05]  /*1150*/  @!P0 BRA `(.L_x_14) ;  /* 0x00000004003c8947 */ /* 0x000fea0003800000 */
[C---:B------:R-:W-:Y:S02]  /*1160*/  FSETP.NEU.FTZ.AND P3, PT, |R0|.reuse, +INF , PT ;  /* 0x7f8000000000780b */ /* 0x040fe40003f7d200 */
[----:B------:R-:W-:Y:S02]  /*1170*/  FSETP.NEU.FTZ.AND P1, PT, |R3|, +INF , PT ;  /* 0x7f8000000300780b */ /* 0x000fe40003f3d200 */
[----:B------:R-:W-:-:S11]  /*1180*/  FSETP.NEU.FTZ.AND P0, PT, |R0|, +INF , PT ;  /* 0x7f8000000000780b */ /* 0x000fd60003f1d200 */
[----:B------:R-:W-:Y:S05]  /*1190*/  @!P1 BRA !P3, `(.L_x_14) ;  /* 0x00000004002c9947 */ /* 0x000fea0005800000 */
[----:B------:R-:W-:-:S04]  /*11a0*/  LOP3.LUT P3, RZ, R18, 0x7fffffff, RZ, 0xc0, !PT ;  /* 0x7fffffff12ff7812 */ /* 0x000fc8000786c0ff */
[----:B------:R-:W-:-:S13]  /*11b0*/  PLOP3.LUT P1, PT, P1, P3, PT, 0x2f, 0xf2 ;  /* 0x0000000000f2781c */ /* 0x000fda0000f26577 */
[----:B------:R-:W-:Y:S05]  /*11c0*/  @P1 BRA `(.L_x_15) ;  /* 0x0000000400181947 */ /* 0x000fea0003800000 */
[----:B------:R-:W-:-:S04]  /*11d0*/  LOP3.LUT P1, RZ, R3, 0x7fffffff, RZ, 0xc0, !PT ;  /* 0x7fffffff03ff7812 */ /* 0x000fc8000782c0ff */
[----:B------:R-:W-:-:S13]  /*11e0*/  PLOP3.LUT P0, PT, P0, P1, PT, 0x2f, 0xf2 ;  /* 0x0000000000f2781c */ /* 0x000fda0000702577 */
[----:B------:R-:W-:Y:S05]  /*11f0*/  @P0 BRA `(.L_x_16) ;  /* 0x0000000400000947 */ /* 0x000fea0003800000 */
[----:B------:R-:W-:Y:S02]  /*1200*/  ISETP.GE.AND P0, PT, R20, RZ, PT ;  /* 0x000000ff1400720c */ /* 0x000fe40003f06270 */
[----:B------:R-:W-:-:S11]  /*1210*/  ISETP.GE.AND P1, PT, R21, RZ, PT ;  /* 0x000000ff1500720c */ /* 0x000fd60003f26270 */
[----:B------:R-:W-:Y:S01]  /*1220*/  @P0 MOV R17, RZ ;  /* 0x000000ff00110202 */ /* 0x000fe20000000f00 */
[----:B------:R-:W-:Y:S01]  /*1230*/  @!P0 FFMA R18, R0, 1.84467440737095516160e+19, RZ ;  /* 0x5f80000000128823 */ /* 0x000fe200000000ff */
[----:B------:R-:W-:Y:S01]  /*1240*/  @!P0 MOV R17, 0xffffffc0 ;  /* 0xffffffc000118802 */ /* 0x000fe20000000f00 */
[----:B------:R-:W-:-:S03]  /*1250*/  @!P1 FFMA R3, R3, 1.84467440737095516160e+19, RZ ;  /* 0x5f80000003039823 */ /* 0x000fc600000000ff */
[----:B------:R-:W-:-:S07]  /*1260*/  @!P1 IADD3 R17, PT, PT, R17, 0x40, RZ ;  /* 0x0000004011119810 */ /* 0x000fce0007ffe0ff */
.L_x_12:
[----:B------:R-:W-:Y:S01]  /*1270*/  LEA R0, R16, 0xc0800000, 0x17 ;  /* 0xc080000010007811 */ /* 0x000fe200078eb8ff */
[----:B------:R-:W-:Y:S01]  /*1280*/  BSSY.RECONVERGENT B2, `(.L_x_17) ;  /* 0x0000036000027945 */ /* 0x000fe20003800200 */
[----:B------:R-:W-:Y:S02]  /*1290*/  IADD3 R19, PT, PT, R19, -0x7f, RZ ;  /* 0xffffff8113137810 */ /* 0x000fe40007ffe0ff */
[----:B------:R-:W-:-:S03]  /*12a0*/  IADD3 R20, PT, PT, -R0, R3, RZ ;  /* 0x0000000300147210 */ /* 0x000fc60007ffe1ff */
[C---:B------:R-:W-:Y:S01]  /*12b0*/  IMAD R0, R19.reuse, -0x800000, R18 ;  /* 0xff80000013007824 */ /* 0x040fe200078e0212 */
[----:B------:R0:W1:Y:S01]  /*12c0*/  MUFU.RCP R3, R20 ;  /* 0x0000001400037308 */ /* 0x0000620000001000 */
[----:B------:R-:W-:Y:S01]  /*12d0*/  FADD.FTZ R21, -R20, -RZ ;  /* 0x800000ff14157221 */ /* 0x000fe20000010100 */
[----:B0-----:R-:W-:-:S04]  /*12e0*/  IADD3 R20, PT, PT, R19, 0x7f, -R16 ;  /* 0x0000007f13147810 */ /* 0x001fc80007ffe810 */
[----:B------:R-:W-:Y:S01]  /*12f0*/  IADD3 R17, PT, PT, R20, R17, RZ ;  /* 0x0000001114117210 */ /* 0x000fe20007ffe0ff */
[----:B-1----:R-:W-:-:S04]  /*1300*/  FFMA R22, R3, R21, 1 ;  /* 0x3f80000003167423 */ /* 0x002fc80000000015 */
[----:B------:R-:W-:-:S04]  /*1310*/  FFMA R3, R3, R22, R3 ;  /* 0x0000001603037223 */ /* 0x000fc80000000003 */
[----:B------:R-:W-:-:S04]  /*1320*/  FFMA R18, R0, R3, RZ ;  /* 0x0000000300127223 */ /* 0x000fc800000000ff */
[----:B------:R-:W-:-:S04]  /*1330*/  FFMA R22, R21, R18, R0 ;  /* 0x0000001215167223 */ /* 0x000fc80000000000 */
[----:B------:R-:W-:-:S04]  /*1340*/  FFMA R18, R3, R22, R18 ;  /* 0x0000001603127223 */ /* 0x000fc80000000012 */
[----:B------:R-:W-:-:S04]  /*1350*/  FFMA R21, R21, R18, R0 ;  /* 0x0000001215157223 */ /* 0x000fc80000000000 */
[----:B------:R-:W-:-:S05]  /*1360*/  FFMA R0, R3, R21, R18 ;  /* 0x0000001503007223 */ /* 0x000fca0000000012 */
[----:B------:R-:W-:-:S04]  /*1370*/  SHF.R.U32.HI R16, RZ, 0x17, R0 ;  /* 0x00000017ff107819 */ /* 0x000fc80000011600 */
[----:B------:R-:W-:-:S04]  /*1380*/  LOP3.LUT R16, R16, 0xff, RZ, 0xc0, !PT ;  /* 0x000000ff10107812 */ /* 0x000fc800078ec0ff */
[----:B------:R-:W-:-:S04]  /*1390*/  IADD3 R19, PT, PT, R16, R17, RZ ;  /* 0x0000001110137210 */ /* 0x000fc80007ffe0ff */
[----:B------:R-:W-:-:S04]  /*13a0*/  IADD3 R16, PT, PT, R19, -0x1, RZ ;  /* 0xffffffff13107810 */ /* 0x000fc80007ffe0ff */
[----:B------:R-:W-:-:S13]  /*13b0*/  ISETP.GE.U32.AND P0, PT, R16, 0xfe, PT ;  /* 0x000000fe1000780c */ /* 0x000fda0003f06070 */
[----:B------:R-:W-:Y:S05]  /*13c0*/  @!P0 BRA `(.L_x_18) ;  /* 0x0000000000808947 */ /* 0x000fea0003800000 */
[----:B------:R-:W-:-:S13]  /*13d0*/  ISETP.GT.AND P0, PT, R19, 0xfe, PT ;  /* 0x000000fe1300780c */ /* 0x000fda0003f04270 */
[----:B------:R-:W-:Y:S05]  /*13e0*/  @P0 BRA `(.L_x_19) ;  /* 0x00000000006c0947 */ /* 0x000fea0003800000 */
[----:B------:R-:W-:-:S13]  /*13f0*/  ISETP.GE.AND P0, PT, R19, 0x1, PT ;  /* 0x000000011300780c */ /* 0x000fda0003f06270 */
[----:B------:R-:W-:Y:S05]  /*1400*/  @P0 BRA `(.L_x_20) ;  /* 0x0000000000740947 */ /* 0x000fea0003800000 */
[----:B------:R-:W-:Y:S02]  /*1410*/  ISETP.GE.AND P0, PT, R19, -0x18, PT ;  /* 0xffffffe81300780c */ /* 0x000fe40003f06270 */
[----:B------:R-:W-:-:S11]  /*1420*/  LOP3.LUT R0, R0, 0x80000000, RZ, 0xc0, !PT ;  /* 0x8000000000007812 */ /* 0x000fd600078ec0ff */
[----:B------:R-:W-:Y:S05]  /*1430*/  @!P0 BRA `(.L_x_20) ;  /* 0x0000000000688947 */ /* 0x000fea0003800000 */
[-CC-:B------:R-:W-:Y:S01]  /*1440*/  FFMA.RZ R16, R3, R21.reuse, R18.reuse ;  /* 0x0000001503107223 */ /* 0x180fe2000000c012 */
[C---:B------:R-:W-:Y:S02]  /*1450*/  ISETP.NE.AND P3, PT, R19.reuse, RZ, PT ;  /* 0x000000ff1300720c */ /* 0x040fe40003f65270 */
[----:B------:R-:W-:Y:S02]  /*1460*/  ISETP.NE.AND P1, PT, R19, RZ, PT ;  /* 0x000000ff1300720c */ /* 0x000fe40003f25270 */
[----:B------:R-:W-:Y:S01]  /*1470*/  LOP3.LUT R17, R16, 0x7fffff, RZ, 0xc0, !PT ;  /* 0x007fffff10117812 */ /* 0x000fe200078ec0ff */
[CCC-:B------:R-:W-:Y:S01]  /*1480*/  FFMA.RP R16, R3.reuse, R21.reuse, R18.reuse ;  /* 0x0000001503107223 */ /* 0x1c0fe20000008012 */
[----:B------:R-:W-:Y:S01]  /*1490*/  FFMA.RM R3, R3, R21, R18 ;  /* 0x0000001503037223 */ /* 0x000fe20000004012 */
[----:B------:R-:W-:Y:S02]  /*14a0*/  IADD3 R18, PT, PT, R19, 0x20, RZ ;  /* 0x0000002013127810 */ /* 0x000fe40007ffe0ff */
[----:B------:R-:W-:-:S02]  /*14b0*/  LOP3.LUT R17, R17, 0x800000, RZ, 0xfc, !PT ;  /* 0x0080000011117812 */ /* 0x000fc400078efcff */
[----:B------:R-:W-:Y:S02]  /*14c0*/  IADD3 R19, PT, PT, -R19, RZ, RZ ;  /* 0x000000ff13137210 */ /* 0x000fe40007ffe1ff */
[----:B------:R-:W-:Y:S02]  /*14d0*/  SHF.L.U32 R18, R17, R18, RZ ;  /* 0x0000001211127219 */ /* 0x000fe400000006ff */
[----:B------:R-:W-:Y:S02]  /*14e0*/  FSETP.NEU.FTZ.AND P0, PT, R16, R3, PT ;  /* 0x000000031000720b */ /* 0x000fe40003f1d000 */
[----:B------:R-:W-:Y:S02]  /*14f0*/  SEL R16, R19, RZ, P3 ;  /* 0x000000ff13107207 */ /* 0x000fe40001800000 */
[----:B------:R-:W-:Y:S02]  /*1500*/  ISETP.NE.AND P1, PT, R18, RZ, P1 ;  /* 0x000000ff1200720c */ /* 0x000fe40000f25270 */
[----:B------:R-:W-:-:S02]  /*1510*/  SHF.R.U32.HI R16, RZ, R16, R17 ;  /* 0x00000010ff107219 */ /* 0x000fc40000011611 */
[----:B------:R-:W-:Y:S02]  /*1520*/  PLOP3.LUT P0, PT, P0, P1, PT, 0xf8, 0x8f ;  /* 0x00000000008f781c */ /* 0x000fe40000703f70 */
[----:B------:R-:W-:Y:S02]  /*1530*/  SHF.R.U32.HI R18, RZ, 0x1, R16 ;  /* 0x00000001ff127819 */ /* 0x000fe40000011610 */
[----:B------:R-:W-:-:S04]  /*1540*/  SEL R3, RZ, 0x1, !P0 ;  /* 0x00000001ff037807 */ /* 0x000fc80004000000 */
[----:B------:R-:W-:-:S04]  /*1550*/  LOP3.LUT R3, R3, 0x1, R18, 0xf8, !PT ;  /* 0x0000000103037812 */ /* 0x000fc800078ef812 */
[----:B------:R-:W-:-:S04]  /*1560*/  LOP3.LUT R3, R3, R16, RZ, 0xc0, !PT ;  /* 0x0000001003037212 */ /* 0x000fc800078ec0ff */
[----:B------:R-:W-:-:S04]  /*1570*/  IADD3 R3, PT, PT, R18, R3, RZ ;  /* 0x0000000312037210 */ /* 0x000fc80007ffe0ff */
[----:B------:R-:W-:Y:S01]  /*1580*/  LOP3.LUT R0, R3, R0, RZ, 0xfc, !PT ;  /* 0x0000000003007212 */ /* 0x000fe200078efcff */
[----:B------:R-:W-:Y:S06]  /*1590*/  BRA `(.L_x_20) ;  /* 0x0000000000107947 */ /* 0x000fec0003800000 */
.L_x_19:
[----:B------:R-:W-:-:S04]  /*15a0*/  LOP3.LUT R0, R0, 0x80000000, RZ, 0xc0, !PT ;  /* 0x8000000000007812 */ /* 0x000fc800078ec0ff */
[----:B------:R-:W-:Y:S01]  /*15b0*/  LOP3.LUT R0, R0, 0x7f800000, RZ, 0xfc, !PT ;  /* 0x7f80000000007812 */ /* 0x000fe200078efcff */
[----:B------:R-:W-:Y:S06]  /*15c0*/  BRA `(.L_x_20) ;  /* 0x0000000000047947 */ /* 0x000fec0003800000 */
.L_x_18:
[----:B------:R-:W-:-:S07]  /*15d0*/  LEA R0, R17, R0, 0x17 ;  /* 0x0000000011007211 */ /* 0x000fce00078eb8ff */
.L_x_20:
[----:B------:R-:W-:Y:S05]  /*15e0*/  BSYNC.RECONVERGENT B2 ;  /* 0x0000000000027941 */ /* 0x000fea0003800200 */
.L_x_17:
[----:B------:R-:W-:Y:S05]  /*15f0*/  BRA `(.L_x_21) ;  /* 0x0000000000207947 */ /* 0x000fea0003800000 */
.L_x_16:
[----:B------:R-:W-:-:S04]  /*1600*/  LOP3.LUT R0, R3, 0x80000000, R18, 0x48, !PT ;  /* 0x8000000003007812 */ /* 0x000fc800078e4812 */
[----:B------:R-:W-:Y:S01]  /*1610*/  LOP3.LUT R0, R0, 0x7f800000, RZ, 0xfc, !PT ;  /* 0x7f80000000007812 */ /* 0x000fe200078efcff */
[----:B------:R-:W-:Y:S06]  /*1620*/  BRA `(.L_x_21) ;  /* 0x0000000000147947 */ /* 0x000fec0003800000 */
.L_x_15:
[----:B------:R-:W-:Y:S01]  /*1630*/  LOP3.LUT R0, R3, 0x80000000, R18, 0x48, !PT ;  /* 0x8000000003007812 */ /* 0x000fe200078e4812 */
[----:B------:R-:W-:Y:S06]  /*1640*/  BRA `(.L_x_21) ;  /* 0x00000000000c7947 */ /* 0x000fec0003800000 */
.L_x_14:
[----:B------:R-:W0:Y:S01]  /*1650*/  MUFU.RSQ R0, -QNAN ;  /* 0xffc0000000007908 */ /* 0x000e220000001400 */
[----:B------:R-:W-:Y:S05]  /*1660*/  BRA `(.L_x_21) ;  /* 0x0000000000047947 */ /* 0x000fea0003800000 */
.L_x_13:
[----:B------:R-:W-:-:S07]  /*1670*/  FADD.FTZ R0, R0, R3 ;  /* 0x0000000300007221 */ /* 0x000fce0000010000 */
.L_x_21:
[----:B------:R-:W-:Y:S05]  /*1680*/  BSYNC.RECONVERGENT B1 ;  /* 0x0000000000017941 */ /* 0x000fea0003800200 */
.L_x_11:
[----:B------:R-:W-:Y:S01]  /*1690*/  HFMA2 R17, -RZ, RZ, 0, 0 ;  /* 0x00000000ff117431 */ /* 0x000fe200000001ff */
[----:B------:R-:W-:-:S04]  /*16a0*/  MOV R16, R14 ;  /* 0x0000000e00107202 */ /* 0x000fc80000000f00 */
[----:B0-----:R-:W-:Y:S05]  /*16b0*/  RET.REL.NODEC R16 `(_Z20euler_integration_vxPfS_S_iiif) ;  /* 0xffffffe810507950 */ /* 0x001fea0003c3ffff */
.L_x_22:
        /* <DEDUP_REMOVED lines=12> */
.L_x_64:


//--------------------- .text._Z17euler_integrationPfS_S_S_iiifi --------------------------
	.section	.text._Z17euler_integrationPfS_S_S_iiifi,"ax",@progbits
	.align	128
        .global         _Z17euler_integrationPfS_S_S_iiifi
        .type           _Z17euler_integrationPfS_S_S_iiifi,@function
        .size           _Z17euler_integrationPfS_S_S_iiifi,(.L_x_65 - _Z17euler_integrationPfS_S_S_iiifi)
        .other          _Z17euler_integrationPfS_S_S_iiifi,@"STO_CUDA_ENTRY STV_DEFAULT"
_Z17euler_integrationPfS_S_S_iiifi:
.text._Z17euler_integrationPfS_S_S_iiifi:
[----:B------:R-:W-:Y:S01]  /*0000*/  LDC R1, c[0x0][0x37c] ;  /* 0x0000df00ff017b82 */ /* 0x000fe20000000800 */
[----:B------:R-:W0:Y:S01]  /*0010*/  LDCU UR4, c[0x0][0x3b0] ;  /* 0x00007600ff0477ac */ /* 0x000e220008000800 */
[----:B------:R-:W1:Y:S06]  /*0020*/  S2R R10, SR_TID.X ;  /* 0x00000000000a7919 */ /* 0x000e6c0000002100 */
[----:B------:R-:W1:Y:S01]  /*0030*/  LDC R11, c[0x0][0x360] ;  /* 0x0000d800ff0b7b82 */ /* 0x000e620000000800 */
[----:B------:R-:W2:Y:S01]  /*0040*/  LDCU UR5, c[0x0][0x3ac] ;  /* 0x00007580ff0577ac */ /* 0x000ea20008000800 */
[----:B0-----:R-:W-:-:S06]  /*0050*/  I2FP.F32.S32 R3, UR4 ;  /* 0x0000000400037c45 */ /* 0x001fcc0008201400 */
[----:B------:R-:W1:Y:S01]  /*0060*/  S2UR UR4, SR_CTAID.X ;  /* 0x00000000000479c3 */ /* 0x000e620000002500 */
[----:B------:R-:W0:Y:S01]  /*0070*/  MUFU.RCP R0, R3 ;  /* 0x0000000300007308 */ /* 0x000e220000001000 */
[----:B--2---:R-:W-:-:S07]  /*0080*/  MOV R2, UR5 ;  /* 0x0000000500027c02 */ /* 0x004fce0008000f00 */
[----:B------:R-:W2:Y:S01]  /*0090*/  FCHK P0, R2, R3 ;  /* 0x0000000302007302 */ /* 0x000ea20000000000 */
[----:B0-----:R-:W-:-:S04]  /*00a0*/  FFMA R5, -R3, R0, 1 ;  /* 0x3f80000003057423 */ /* 0x001fc80000000100 */
[----:B------:R-:W-:Y:S01]  /*00b0*/  FFMA R0, R0, R5, R0 ;  /* 0x0000000500007223 */ /* 0x000fe20000000000 */
[----:B-1----:R-:W-:-:S03]  /*00c0*/  IMAD R10, R11, UR4, R10 ;  /* 0x000000040b0a7c24 */ /* 0x002fc6000f8e020a */
[----:B------:R-:W-:-:S04]  /*00d0*/  FFMA R16, R0, UR5, RZ ;  /* 0x0000000500107c23 */ /* 0x000fc800080000ff */
[----:B------:R-:W-:-:S04]  /*00e0*/  FFMA R5, -R3, R16, UR5 ;  /* 0x0000000503057e23 */ /* 0x000fc80008000110 */
[----:B------:R-:W-:Y:S01]  /*00f0*/  FFMA R16, R0, R5, R16 ;  /* 0x0000000500107223 */ /* 0x000fe20000000010 */
[----:B--2---:R-:W-:Y:S06]  /*0100*/  @!P0 BRA `(.L_x_23) ;  /* 0x0000000000148947 */ /* 0x004fec0003800000 */
[----:B------:R-:W0:Y:S01]  /*0110*/  LDCU UR4, c[0x0][0x3ac] ;  /* 0x00007580ff0477ac */ /* 0x000e220008000800 */
[----:B------:R-:W-:Y:S02]  /*0120*/  MOV R6, 0x150 ;  /* 0x0000015000067802 */ /* 0x000fe40000000f00 */
[----:B0-----:R-:W-:-:S07]  /*0130*/  MOV R0, UR4 ;  /* 0x0000000400007c02 */ /* 0x001fce0008000f00 */
[----:B------:R-:W-:Y:S05]  /*0140*/  CALL.REL.NOINC `($__internal_1_$__cuda_sm3x_div_rn_noftz_f32_slowpath) ;  /* 0x0000001800947944 */ /* 0x000fea0003c00000 */
[----:B------:R-:W-:-:S07]  /*0150*/  MOV R16, R0 ;  /* 0x0000000000107202 */ /* 0x000fce0000000f00 */
.L_x_23:
[----:B------:R-:W0:Y:S02]  /*0160*/  LDCU UR8, c[0x0][0x3a0] ;  /* 0x00007400ff0877ac */ /* 0x000e240008000800 */
[----:B0-----:R-:W-:-:S13]  /*0170*/  ISETP.GE.AND P0, PT, R10, UR8, PT ;  /* 0x000000080a007c0c */ /* 0x001fda000bf06270 */
[----:B------:R-:W-:Y:S05]  /*0180*/  @P0 EXIT ;  /* 0x000000000000094d */ /* 0x000fea0003800000 */
[----:B------:R-:W0:Y:S01]  /*0190*/  LDC R25, c[0x0][0x3a8] ;  /* 0x0000ea00ff197b82 */ /* 0x000e220000000800 */
[----:B------:R-:W1:Y:S01]  /*01a0*/  LDCU.64 UR6, c[0x0][0x358] ;  /* 0x00006b00ff0677ac */ /* 0x000e620008000a00 */
[----:B------:R-:W2:Y:S06]  /*01b0*/  LDCU UR4, c[0x0][0x3b0] ;  /* 0x00007600ff0477ac */ /* 0x000eac0008000800 */
[----:B------:R-:W3:Y:S08]  /*01c0*/  LDC.64 R2, c[0x0][0x398] ;  /* 0x0000e600ff027b82 */ /* 0x000ef00000000a00 */
[----:B------:R-:W4:Y:S08]  /*01d0*/  LDC.64 R4, c[0x0][0x390] ;  /* 0x0000e400ff047b82 */ /* 0x000f300000000a00 */
[----:B------:R-:W2:Y:S01]  /*01e0*/  LDC.64 R6, c[0x0][0x388] ;  /* 0x0000e200ff067b82 */ /* 0x000ea20000000a00 */
[----:B0-----:R-:W-:-:S05]  /*01f0*/  IADD3 R13, PT, PT, R25, -0x1, RZ ;  /* 0xffffffff190d7810 */ /* 0x001fca0007ffe0ff */
[----:B------:R-:W-:Y:S02]  /*0200*/  IMAD R13, R13, UR8, R10 ;  /* 0x000000080d0d7c24 */ /* 0x000fe4000f8e020a */
[----:B------:R-:W0:Y:S02]  /*0210*/  LDC.64 R8, c[0x0][0x380] ;  /* 0x0000e000ff087b82 */ /* 0x000e240000000a00 */
[----:B---3--:R-:W-:-:S05]  /*0220*/  IMAD.WIDE R22, R13, 0x4, R2 ;  /* 0x000000040d167825 */ /* 0x008fca00078e0202 */
[----:B-1----:R1:W5:Y:S01]  /*0230*/  LDG.E R14, desc[UR6][R22.64] ;  /* 0x00000006160e7981 */ /* 0x002362000c1e1900 */
[----:B----4-:R-:W-:-:S05]  /*0240*/  IMAD.WIDE R26, R13, 0x4, R4 ;  /* 0x000000040d1a7825 */ /* 0x010fca00078e0204 */
[----:B------:R1:W5:Y:S01]  /*0250*/  LDG.E R15, desc[UR6][R26.64] ;  /* 0x000000061a0f7981 */ /* 0x000362000c1e1900 */
[----:B--2---:R-:W-:-:S04]  /*0260*/  IMAD.WIDE R20, R13, 0x4, R6 ;  /* 0x000000040d147825 */ /* 0x004fc800078e0206 */
[----:B0-----:R-:W-:Y:S02]  /*0270*/  IMAD.WIDE R18, R13, 0x4, R8 ;  /* 0x000000040d127825 */ /* 0x001fe400078e0208 */
[----:B------:R1:W5:Y:S04]  /*0280*/  LDG.E R13, desc[UR6][R20.64] ;  /* 0x00000006140d7981 */ /* 0x000368000c1e1900 */
[----:B------:R1:W5:Y:S01]  /*0290*/  LDG.E R12, desc[UR6][R18.64] ;  /* 0x00000006120c7981 */ /* 0x000362000c1e1900 */
[----:B------:R-:W0:Y:S01]  /*02a0*/  LDCU UR5, c[0x0][0x370] ;  /* 0x00006e00ff0577ac */ /* 0x000e220008000800 */
[----:B------:R-:W-:Y:S01]  /*02b0*/  UISETP.GT.AND UP0, UPT, UR4, URZ, UPT ;  /* 0x000000ff0400728c */ /* 0x000fe2000bf04270 */
[----:B0-----:R-:W-:-:S08]  /*02c0*/  IMAD R11, R11, UR5, RZ ;  /* 0x000000050b0b7c24 */ /* 0x001fd0000f8e02ff */
[----:B-1----:R-:W-:Y:S05]  /*02d0*/  BRA.U UP0, `(.L_x_24) ;  /* 0x0000000100347547 */ /* 0x002fea000b800000 */
.L_x_25:
[----:B0-----:R-:W-:Y:S01]  /*02e0*/  IMAD R23, R25, UR8, R10 ;  /* 0x0000000819177c24 */ /* 0x001fe2000f8e020a */
[----:B------:R-:W-:-:S03]  /*02f0*/  IADD3 R10, PT, PT, R11, R10, RZ ;  /* 0x0000000a0b0a7210 */ /* 0x000fc60007ffe0ff */
[----:B------:R-:W-:Y:S01]  /*0300*/  IMAD.WIDE R16, R23, 0x4, R8 ;  /* 0x0000000417107825 */ /* 0x000fe200078e0208 */
[----:B------:R-:W-:-:S03]  /*0310*/  ISETP.GE.AND P0, PT, R10, UR8, PT ;  /* 0x000000080a007c0c */ /* 0x000fc6000bf06270 */
[C---:B------:R-:W-:Y:S01]  /*0320*/  IMAD.WIDE R18, R23.reuse, 0x4, R6 ;  /* 0x0000000417127825 */ /* 0x040fe200078e0206 */
[----:B-----5:R0:W-:Y:S03]  /*0330*/  STG.E desc[UR6][R16.64], R12 ;  /* 0x0000000c10007986 */ /* 0x0201e6000c101906 */
[C---:B------:R-:W-:Y:S01]  /*0340*/  IMAD.WIDE R20, R23.reuse, 0x4, R4 ;  /* 0x0000000417147825 */ /* 0x040fe200078e0204 */
[----:B------:R0:W-:Y:S03]  /*0350*/  STG.E desc[UR6][R18.64], R13 ;  /* 0x0000000d12007986 */ /* 0x0001e6000c101906 */
[----:B------:R-:W-:Y:S01]  /*0360*/  IMAD.WIDE R22, R23, 0x4, R2 ;  /* 0x0000000417167825 */ /* 0x000fe200078e0202 */
[----:B------:R0:W-:Y:S04]  /*0370*/  STG.E desc[UR6][R20.64], R15 ;  /* 0x0000000f14007986 */ /* 0x0001e8000c101906 */
[----:B------:R0:W-:Y:S01]  /*0380*/  STG.E desc[UR6][R22.64], R14 ;  /* 0x0000000e16007986 */ /* 0x0001e2000c101906 */
[----:B------:R-:W-:Y:S05]  /*0390*/  @!P0 BRA `(.L_x_25) ;  /* 0xfffffffc00d08947 */ /* 0x000fea000383ffff */
[----:B------:R-:W-:Y:S05]  /*03a0*/  EXIT ;  /* 0x000000000000794d */ /* 0x000fea0003800000 */
.L_x_24:
[----:B------:R-:W-:-:S12]  /*03b0*/  UIADD3 UR4, UPT, UPT, -UR4, URZ, URZ ;  /* 0x000000ff04047290 */ /* 0x000fd8000fffe1ff */
.L_x_51:
[----:B-1----:R-:W-:-:S07]  /*03c0*/  MOV R2, UR4 ;  /* 0x0000000400027c02 */ /* 0x002fce0008000f00 */
.L_x_50:
[C---:B-----5:R-:W-:Y:S01]  /*03d0*/  FMUL R3, |R12|.reuse, 16777216 ;  /* 0x4b8000000c037820 */ /* 0x060fe20000400200 */
[C---:B------:R-:W-:Y:S01]  /*03e0*/  FSETP.GEU.AND P0, PT, |R12|.reuse, 1.175494350822287508e-38, PT ;  /* 0x008000000c00780b */ /* 0x040fe20003f0e200 */
[----:B------:R-:W-:Y:S01]  /*03f0*/  BSSY.RECONVERGENT B0, `(.L_x_26) ;  /* 0x0000048000007945 */ /* 0x000fe20003800200 */
[----:B------:R-:W-:Y:S02]  /*0400*/  FSETP.NEU.AND P3, PT, R12, 1, PT ;  /* 0x3f8000000c00780b */ /* 0x000fe40003f6d000 */
[----:B------:R-:W-:Y:S02]  /*0410*/  FSEL R3, R3, |R12|, !P0 ;  /* 0x4000000c03037208 */ /* 0x000fe40004000000 */
[----:B------:R-:W-:Y:S02]  /*0420*/  FSEL R4, RZ, -24, P0 ;  /* 0xc1c00000ff047808 */ /* 0x000fe40000000000 */
[----:B------:R-:W-:Y:S02]  /*0430*/  IADD3 R0, PT, PT, R3, -0x3f3504f3, RZ ;  /* 0xc0cafb0d03007810 */ /* 0x000fe40007ffe0ff */
[----:B------:R-:W-:-:S02]  /*0440*/  IADD3 R2, PT, PT, R2, 0x1, RZ ;  /* 0x0000000102027810 */ /* 0x000fc40007ffe0ff */
[----:B------:R-:W-:Y:S02]  /*0450*/  LOP3.LUT R0, R0, 0xff800000, RZ, 0xc0, !PT ;  /* 0xff80000000007812 */ /* 0x000fe400078ec0ff */
[----:B------:R-:W-:Y:S02]  /*0460*/  ISETP.NE.AND P2, PT, R2, RZ, PT ;  /* 0x000000ff0200720c */ /* 0x000fe40003f45270 */
[-C--:B------:R-:W-:Y:S02]  /*0470*/  IADD3 R3, PT, PT, R3, -R0.reuse, RZ ;  /* 0x8000000003037210 */ /* 0x080fe40007ffe0ff */
[----:B------:R-:W-:Y:S01]  /*0480*/  I2FP.F32.S32 R5, R0 ;  /* 0x0000000000057245 */ /* 0x000fe20000201400 */
[----:B------:R-:W-:Y:S02]  /*0490*/  HFMA2 R0, -RZ, RZ, 0.771484375, 0.21533203125 ;  /* 0x3a2c32e4ff007431 */ /* 0x000fe400000001ff */
[C---:B------:R-:W-:Y:S01]  /*04a0*/  FADD R7, R3.reuse, 1 ;  /* 0x3f80000003077421 */ /* 0x040fe20000000000 */
[----:B------:R-:W-:-:S04]  /*04b0*/  FADD R8, R3, -1 ;  /* 0xbf80000003087421 */ /* 0x000fc80000000000 */
[----:B------:R-:W-:Y:S01]  /*04c0*/  FADD R6, R8, R8 ;  /* 0x0000000808067221 */ /* 0x000fe20000000000 */
[----:B------:R-:W0:Y:S03]  /*04d0*/  MUFU.RCP R7, R7 ;  /* 0x0000000700077308 */ /* 0x000e260000001000 */
[----:B0-----:R-:W-:Y:S01]  /*04e0*/  FMUL R3, R7, R6 ;  /* 0x0000000607037220 */ /* 0x001fe20000400000 */
[----:B------:R-:W-:-:S03]  /*04f0*/  FFMA R6, R5, 1.1920928955078125e-07, R4 ;  /* 0x3400000005067823 */ /* 0x000fc60000000004 */
[----:B------:R-:W-:Y:S01]  /*0500*/  FADD R9, R8, -R3 ;  /* 0x8000000308097221 */ /* 0x000fe20000000000 */
[CC--:B------:R-:W-:Y:S01]  /*0510*/  FMUL R5, R3.reuse, R3.reuse ;  /* 0x0000000303057220 */ /* 0x0c0fe20000400000 */
[----:B------:R-:W-:Y:S02]  /*0520*/  FFMA R4, R3, 1.4426950216293334961, R6 ;  /* 0x3fb8aa3b03047823 */ /* 0x000fe40000000006 */
[----:B------:R-:W-:Y:S01]  /*0530*/  FADD R9, R9, R9 ;  /* 0x0000000909097221 */ /* 0x000fe20000000000 */
[C---:B------:R-:W-:Y:S01]  /*0540*/  FFMA R18, R5.reuse, R0, 0.0032181653659790754318 ;  /* 0x3b52e7db05127423 */ /* 0x040fe20000000000 */
        /* <DEDUP_REMOVED lines=18> */
[----:B------:R-:W-:-:S03]  /*0670*/  FSETP.GEU.AND P1, PT, R5, RZ, PT ;  /* 0x000000ff0500720b */ /* 0x000fc60003f2e000 */
[----:B------:R-:W-:Y:S01]  /*0680*/  FFMA R4, R4, 2, R3 ;  /* 0x4000000004047823 */ /* 0x000fe20000000003 */
[----:B------:R-:W-:Y:S01]  /*0690*/  MOV R3, 0x391fcb8e ;  /* 0x391fcb8e00037802 */ /* 0x000fe20000000f00 */
[----:B------:R-:W1:Y:S01]  /*06a0*/  F2I.NTZ R6, R5 ;  /* 0x0000000500067305 */ /* 0x000e620000203100 */
[----:B0-----:R-:W-:Y:S01]  /*06b0*/  FADD R7, R5, -R8 ;  /* 0x8000000805077221 */ /* 0x001fe20000000000 */
[----:B------:R-:W-:-:S03]  /*06c0*/  FSETP.GT.AND P0, PT, R8, RZ, PT ;  /* 0x000000ff0800720b */ /* 0x000fc60003f04000 */
[----:B------:R-:W-:Y:S01]  /*06d0*/  FADD R4, R4, R7 ;  /* 0x0000000704047221 */ /* 0x000fe20000000000 */
[----:B------:R-:W-:Y:S02]  /*06e0*/  SEL R9, RZ, 0x83000000, P0 ;  /* 0x83000000ff097807 */ /* 0x000fe40000000000 */
[----:B------:R-:W-:Y:S01]  /*06f0*/  FSETP.GT.AND P0, PT, |R5|, 152, PT ;  /* 0x431800000500780b */ /* 0x000fe20003f04200 */
[----:B------:R-:W-:Y:S01]  /*0700*/  FFMA R7, R4, R3, 0.0013391353422775864601 ;  /* 0x3aaf85ed04077423 */ /* 0x000fe20000000003 */
[----:B------:R-:W-:Y:S02]  /*0710*/  IADD3 R8, PT, PT, R9, 0x7f000000, RZ ;  /* 0x7f00000009087810 */ /* 0x000fe40007ffe0ff */
[----:B-1----:R-:W-:Y:S01]  /*0720*/  LEA R6, R6, -R9, 0x17 ;  /* 0x8000000906067211 */ /* 0x002fe200078eb8ff */
[----:B------:R-:W-:-:S04]  /*0730*/  FFMA R7, R4, R7, 0.0096188392490148544312 ;  /* 0x3c1d985604077423 */ /* 0x000fc80000000007 */
[----:B------:R-:W-:-:S04]  /*0740*/  FFMA R7, R4, R7, 0.055503588169813156128 ;  /* 0x3d6357bb04077423 */ /* 0x000fc80000000007 */
[----:B------:R-:W-:-:S04]  /*0750*/  FFMA R7, R4, R7, 0.24022644758224487305 ;  /* 0x3e75fdec04077423 */ /* 0x000fc80000000007 */
[----:B------:R-:W-:-:S04]  /*0760*/  FFMA R7, R4, R7, 0.69314718246459960938 ;  /* 0x3f31721804077423 */ /* 0x000fc80000000007 */
[----:B------:R-:W-:-:S04]  /*0770*/  FFMA R7, R4, R7, 1 ;  /* 0x3f80000004077423 */ /* 0x000fc80000000007 */
[----:B------:R-:W-:-:S04]  /*0780*/  FMUL R7, R7, R8 ;  /* 0x0000000807077220 */ /* 0x000fc80000400000 */
[----:B------:R-:W-:Y:S01]  /*0790*/  FMUL R4, R7, R6 ;  /* 0x0000000607047220 */ /* 0x000fe20000400000 */
[----:B------:R-:W-:Y:S01]  /*07a0*/  HFMA2 R6, -RZ, RZ, 1.875, 0 ;  /* 0x3f800000ff067431 */ /* 0x000fe200000001ff */
[----:B------:R-:W-:Y:S01]  /*07b0*/  @P0 FSEL R4, RZ, +INF , !P1 ;  /* 0x7f800000ff040808 */ /* 0x000fe20004800000 */
[----:B------:R-:W-:Y:S06]  /*07c0*/  @!P3 BRA `(.L_x_27) ;  /* 0x000000000028b947 */ /* 0x000fec0003800000 */
[----:B------:R-:W-:-:S13]  /*07d0*/  FSETP.NAN.AND P0, PT, |R12|, |R12|, PT ;  /* 0x4000000c0c00720b */ /* 0x000fda0003f08200 */
[----:B------:R-:W-:Y:S05]  /*07e0*/  @P0 BRA `(.L_x_28) ;  /* 0x00000000001c0947 */ /* 0x000fea0003800000 */
[C---:B------:R-:W-:Y:S02]  /*07f0*/  FSETP.NEU.AND P0, PT, |R12|.reuse, +INF , PT ;  /* 0x7f8000000c00780b */ /* 0x040fe40003f0d200 */
[----:B------:R-:W-:Y:S02]  /*0800*/  FSETP.NEU.AND P1, PT, R12, RZ, PT ;  /* 0x000000ff0c00720b */ /* 0x000fe40003f2d000 */
[----:B------:R-:W-:-:S11]  /*0810*/  MOV R6, R4 ;  /* 0x0000000400067202 */ /* 0x000fd60000000f00 */
[----:B------:R-:W-:Y:S05]  /*0820*/  @P0 BRA P1, `(.L_x_27) ;  /* 0x0000000000100947 */ /* 0x000fea0000800000 */
[----:B------:R-:W-:-:S05]  /*0830*/  FADD R6, R12, R12 ;  /* 0x0000000c0c067221 */ /* 0x000fca0000000000 */
[----:B------:R-:W-:Y:S01]  /*0840*/  LOP3.LUT R6, R6, 0x7fffffff, RZ, 0xc0, !PT ;  /* 0x7fffffff06067812 */ /* 0x000fe200078ec0ff */
[----:B------:R-:W-:Y:S06]  /*0850*/  BRA `(.L_x_27) ;  /* 0x0000000000047947 */ /* 0x000fec0003800000 */
.L_x_28:
[----:B------:R-:W-:-:S07]  /*0860*/  FADD R6, R12, 2 ;  /* 0x400000000c067421 */ /* 0x000fce0000000000 */
.L_x_27:
[----:B------:R-:W-:Y:S05]  /*0870*/  BSYNC.RECONVERGENT B0 ;  /* 0x0000000000007941 */ /* 0x000fea0003800200 */
.L_x_26:
[C---:B------:R-:W-:Y:S01]  /*0880*/  FMUL R8, |R13|.reuse, 16777216 ;  /* 0x4b8000000d087820 */ /* 0x040fe20000400200 */
[C---:B------:R-:W-:Y:S01]  /*0890*/  FSETP.GEU.AND P0, PT, |R13|.reuse, 1.175494350822287508e-38, PT ;  /* 0x008000000d00780b */ /* 0x040fe20003f0e200 */
[----:B------:R-:W-:Y:S01]  /*08a0*/  BSSY.RECONVERGENT B0, `(.L_x_29) ;  /* 0x0000044000007945 */ /* 0x000fe20003800200 */
[----:B------:R-:W-:Y:S02]  /*08b0*/  FSETP.NEU.AND P3, PT, R13, 1, PT ;  /* 0x3f8000000d00780b */ /* 0x000fe40003f6d000 */
[----:B------:R-:W-:-:S04]  /*08c0*/  FSEL R8, R8, |R13|, !P0 ;  /* 0x4000000d08087208 */ /* 0x000fc80004000000 */
[----:B------:R-:W-:-:S04]  /*08d0*/  IADD3 R5, PT, PT, R8, -0x3f3504f3, RZ ;  /* 0xc0cafb0d08057810 */ /* 0x000fc80007ffe0ff */
[----:B------:R-:W-:-:S04]  /*08e0*/  LOP3.LUT R5, R5, 0xff800000, RZ, 0xc0, !PT ;  /* 0xff80000005057812 */ /* 0x000fc800078ec0ff */
[-C--:B------:R-:W-:Y:S02]  /*08f0*/  IADD3 R8, PT, PT, R8, -R5.reuse, RZ ;  /* 0x8000000508087210 */ /* 0x080fe40007ffe0ff */
[----:B------:R-:W-:-:S03]  /*0900*/  I2FP.F32.S32 R9, R5 ;  /* 0x0000000500097245 */ /* 0x000fc60000201400 */
[C---:B------:R-:W-:Y:S01]  /*0910*/  FADD R7, R8.reuse, 1 ;  /* 0x3f80000008077421 */ /* 0x040fe20000000000 */
[----:B------:R-:W-:Y:S01]  /*0920*/  FADD R20, R8, -1 ;  /* 0xbf80000008147421 */ /* 0x000fe20000000000 */
[----:B------:R-:W-:-:S03]  /*0930*/  FSEL R8, RZ, -24, P0 ;  /* 0xc1c00000ff087808 */ /* 0x000fc60000000000 */
        /* <DEDUP_REMOVED lines=28> */
[----:B------:R-:W-:Y:S02]  /*0b00*/  FFMA R7, R8, 2, R7 ;  /* 0x4000000008077823 */ /* 0x000fe40000000007 */
        /* <DEDUP_REMOVED lines=28> */
.L_x_31:
[----:B------:R-:W-:-:S07]  /*0cd0*/  FADD R7, R13, 2 ;  /* 0x400000000d077421 */ /* 0x000fce0000000000 */
.L_x_30:
[----:B------:R-:W-:Y:S05]  /*0ce0*/  BSYNC.RECONVERGENT B0 ;  /* 0x0000000000007941 */ /* 0x000fea0003800200 */
.L_x_29:
[----:B------:R-:W-:Y:S01]  /*0cf0*/  FADD R17, R7, R6 ;  /* 0x0000000607117221 */ /* 0x000fe20000000000 */
[----:B------:R-:W-:Y:S01]  /*0d00*/  BSSY.RECONVERGENT B0, `(.L_x_32) ;  /* 0x0000049000007945 */ /* 0x000fe20003800200 */
[----:B------:R-:W-:-:S03]  /*0d10*/  HFMA2 R9, -RZ, RZ, 1.875, 0 ;  /* 0x3f800000ff097431 */ /* 0x000fc600000001ff */
[----:B------:R-:W-:-:S13]  /*0d20*/  FSETP.NEU.AND P0, PT, R17, 1, PT ;  /* 0x3f8000001100780b */ /* 0x000fda0003f0d000 */
[----:B------:R-:W-:Y:S05]  /*0d30*/  @!P0 BRA `(.L_x_33) ;  /* 0x0000000400148947 */ /* 0x000fea0003800000 */
[----:B------:R-:W-:-:S13]  /*0d40*/  FSETP.NAN.AND P0, PT, |R17|, |R17|, PT ;  /* 0x400000111100720b */ /* 0x000fda0003f08200 */
[----:B------:R-:W-:Y:S05]  /*0d50*/  @P0 BRA `(.L_x_34) ;  /* 0x0000000400080947 */ /* 0x000fea0003800000 */
[----:B------:R-:W-:-:S04]  /*0d60*/  FSETP.NEU.AND P0, PT, |R17|, +INF , PT ;  /* 0x7f8000001100780b */ /* 0x000fc80003f0d200 */
[----:B------:R-:W-:-:S13]  /*0d70*/  FSETP.EQ.OR P0, PT, R17, RZ, !P0 ;  /* 0x000000ff1100720b */ /* 0x000fda0004702400 */
[----:B------:R-:W-:Y:S05]  /*0d80*/  @P0 BRA `(.L_x_35) ;  /* 0x0000000000f00947 */ /* 0x000fea0003800000 */
[C---:B------:R-:W-:Y:S01]  /*0d90*/  FMUL R8, |R17|.reuse, 16777216 ;  /* 0x4b80000011087820 */ /* 0x040fe20000400200 */
[----:B------:R-:W-:Y:S02]  /*0da0*/  FSETP.GEU.AND P0, PT, |R17|, 1.175494350822287508e-38, PT ;  /* 0x008000001100780b */ /* 0x000fe40003f0e200 */
[----:B------:R-:W-:Y:S02]  /*0db0*/  FSETP.GEU.AND P4, PT, R6, -R7, PT ;  /* 0x800000070600720b */ /* 0x000fe40003f8e000 */
[----:B------:R-:W-:Y:S02]  /*0dc0*/  FSEL R8, R8, |R17|, !P0 ;  /* 0x4000001108087208 */ /* 0x000fe40004000000 */
[----:B------:R-:W-:Y:S02]  /*0dd0*/  FSEL R18, RZ, -24, P0 ;  /* 0xc1c00000ff127808 */ /* 0x000fe40000000000 */
[----:B------:R-:W-:-:S04]  /*0de0*/  IADD3 R9, PT, PT, R8, -0x3f3504f3, RZ ;  /* 0xc0cafb0d08097810 */ /* 0x000fc80007ffe0ff */
[----:B------:R-:W-:-:S04]  /*0df0*/  LOP3.LUT R9, R9, 0xff800000, RZ, 0xc0, !PT ;  /* 0xff80000009097812 */ /* 0x000fc800078ec0ff */
[----:B------:R-:W-:-:S05]  /*0e00*/  IADD3 R17, PT, PT, R8, -R9, RZ ;  /* 0x8000000908117210 */ /* 0x000fca0007ffe0ff */
[C---:B------:R-:W-:Y:S01]  /*0e10*/  FADD R8, R17.reuse, 1 ;  /* 0x3f80000011087421 */ /* 0x040fe20000000000 */
[----:B------:R-:W-:Y:S01]  /*0e20*/  FADD R20, R17, -1 ;  /* 0xbf80000011147421 */ /* 0x000fe20000000000 */
[----:B------:R-:W-:-:S03]  /*0e30*/  I2FP.F32.S32 R17, R9 ;  /* 0x0000000900117245 */ /* 0x000fc60000201400 */
[----:B------:R-:W-:Y:S01]  /*0e40*/  FADD R19, R20, R20 ;  /* 0x0000001414137221 */ /* 0x000fe20000000000 */
[----:B------:R-:W0:Y:S01]  /*0e50*/  MUFU.RCP R8, R8 ;  /* 0x0000000800087308 */ /* 0x000e220000001000 */
[----:B------:R-:W-:Y:S02]  /*0e60*/  FFMA R18, R17, 1.1920928955078125e-07, R18 ;  /* 0x3400000011127823 */ /* 0x000fe40000000012 */
[----:B0-----:R-:W-:-:S04]  /*0e70*/  FMUL R9, R8, R19 ;  /* 0x0000001308097220 */ /* 0x001fc80000400000 */
        /* <DEDUP_REMOVED lines=24> */
[----:B------:R-:W-:Y:S02]  /*1000*/  FFMA R9, R8, 1.5, R9 ;  /* 0x3fc0000008097823 */ /* 0x000fe40000000009 */
[----:B------:R-:W1:Y:S01]  /*1010*/  F2I.NTZ R18, R0 ;  /* 0x0000000000127305 */ /* 0x000e620000203100 */
[----:B0-----:R-:W-:Y:S01]  /*1020*/  FADD R8, R0, -R19 ;  /* 0x8000001300087221 */ /* 0x001fe20000000000 */
[----:B------:R-:W-:-:S03]  /*1030*/  FSETP.GT.AND P1, PT, R19, RZ, PT ;  /* 0x000000ff1300720b */ /* 0x000fc60003f24000 */
[----:B------:R-:W-:-:S04]  /*1040*/  FADD R8, R8, R9 ;  /* 0x0000000908087221 */ /* 0x000fc80000000000 */
[----:B------:R-:W-:-:S04]  /*1050*/  FFMA R3, R8, R3, 0.0013391353422775864601 ;  /* 0x3aaf85ed08037423 */ /* 0x000fc80000000003 */
[----:B------:R-:W-:-:S04]  /*1060*/  FFMA R3, R8, R3, 0.0096188392490148544312 ;  /* 0x3c1d985608037423 */ /* 0x000fc80000000003 */
[----:B------:R-:W-:-:S04]  /*1070*/  FFMA R3, R8, R3, 0.055503588169813156128 ;  /* 0x3d6357bb08037423 */ /* 0x000fc80000000003 */
[----:B------:R-:W-:Y:S01]  /*1080*/  FFMA R9, R8, R3, 0.24022644758224487305 ;  /* 0x3e75fdec08097423 */ /* 0x000fe20000000003 */
        /* <DEDUP_REMOVED lines=9> */
[----:B------:R-:W-:Y:S06]  /*1120*/  @P4 BRA `(.L_x_33) ;  /* 0x0000000000184947 */ /* 0x000fec0003800000 */
[----:B------:R-:W-:Y:S01]  /*1130*/  MOV R9, 0x7fffffff ;  /* 0x7fffffff00097802 */ /* 0x000fe20000000f00 */
[----:B------:R-:W-:Y:S06]  /*1140*/  BRA `(.L_x_33) ;  /* 0x0000000000107947 */ /* 0x000fec0003800000 */
.L_x_35:
[----:B------:R-:W-:-:S05]  /*1150*/  FADD R9, R17, R17 ;  /* 0x0000001111097221 */ /* 0x000fca0000000000 */
[----:B------:R-:W-:Y:S01]  /*1160*/  LOP3.LUT R9, R9, 0x7fffffff, RZ, 0xc0, !PT ;  /* 0x7fffffff09097812 */ /* 0x000fe200078ec0ff */
[----:B------:R-:W-:Y:S06]  /*1170*/  BRA `(.L_x_33) ;  /* 0x0000000000047947 */ /* 0x000fec0003800000 */
.L_x_34:
[----:B------:R-:W-:-:S07]  /*1180*/  FADD R9, R17, 1.5 ;  /* 0x3fc0000011097421 */ /* 0x000fce0000000000 */
.L_x_33:
[----:B------:R-:W-:Y:S05]  /*1190*/  BSYNC.RECONVERGENT B0 ;  /* 0x0000000000007941 */ /* 0x000fea0003800200 */
.L_x_32:
        /* <DEDUP_REMOVED lines=10> */
[----:B------:R-:W-:Y:S02]  /*1240*/  MOV R3, R9 ;  /* 0x0000000900037202 */ /* 0x000fe40000000f00 */
[----:B------:R-:W-:-:S07]  /*1250*/  MOV R6, 0x1270 ;  /* 0x0000127000067802 */ /* 0x000fce0000000f00 */
[----:B------:R-:W-:Y:S05]  /*1260*/  CALL.REL.NOINC `($__internal_1_$__cuda_sm3x_div_rn_noftz_f32_slowpath) ;  /* 0x00000008004c7944 */ /* 0x000fea0003c00000 */
[----:B------:R-:W-:-:S07]  /*1270*/  MOV R6, R0 ;  /* 0x0000000000067202 */ /* 0x000fce0000000f00 */
.L_x_37:
[----:B------:R-:W-:Y:S05]  /*1280*/  BSYNC.RECONVERGENT B0 ;  /* 0x0000000000007941 */ /* 0x000fea0003800200 */
.L_x_36:
[----:B------:R-:W-:Y:S01]  /*1290*/  BSSY.RECONVERGENT B0, `(.L_x_38) ;  /* 0x000000e000007945 */ /* 0x000fe20003800200 */
[----:B------:R-:W-:Y:S02]  /*12a0*/  HFMA2 R0, -RZ, RZ, 1.875, 0 ;  /* 0x3f800000ff007431 */ /* 0x000fe400000001ff */
[----:B------:R-:W-:Y:S01]  /*12b0*/  FFMA R15, R6, R16, R15 ;  /* 0x00000010060f7223 */ /* 0x000fe2000000000f */
        /* <DEDUP_REMOVED lines=10> */
.L_x_40:
[----:B------:R-:W-:-:S07]  /*1360*/  FADD R0, R13, 2 ;  /* 0x400000000d007421 */ /* 0x000fce0000000000 */
.L_x_39:
[----:B------:R-:W-:Y:S05]  /*1370*/  BSYNC.RECONVERGENT B0 ;  /* 0x0000000000007941 */ /* 0x000fea0003800200 */
.L_x_38:
[----:B------:R-:W-:Y:S01]  /*1380*/  FSETP.NEU.AND P0, PT, R12, 1, PT ;  /* 0x3f8000000c00780b */ /* 0x000fe20003f0d000 */
[----:B------:R-:W-:Y:S01]  /*1390*/  BSSY.RECONVERGENT B0, `(.L_x_41) ;  /* 0x000000d000007945 */ /* 0x000fe20003800200 */
[----:B------:R-:W-:-:S11]  /*13a0*/  HFMA2 R3, -RZ, RZ, 1.875, 0 ;  /* 0x3f800000ff037431 */ /* 0x000fd600000001ff */
[----:B------:R-:W-:Y:S05]  /*13b0*/  @!P0 BRA `(.L_x_42) ;  /* 0x0000000000288947 */ /* 0x000fea0003800000 */
        /* <DEDUP_REMOVED lines=9> */
.L_x_43:
[----:B------:R-:W-:-:S07]  /*1450*/  FADD R3, R12, 2 ;  /* 0x400000000c037421 */ /* 0x000fce0000000000 */
.L_x_42:
[----:B------:R-:W-:Y:S05]  /*1460*/  BSYNC.RECONVERGENT B0 ;  /* 0x0000000000007941 */ /* 0x000fea0003800200 */
.L_x_41:
        /* <DEDUP_REMOVED lines=42> */
[----:B------:R-:W-:-:S03]  /*1710*/  HFMA2 R9, -RZ, RZ, 0.64013671875, -15.109375 ;  /* 0x391fcb8eff097431 */ /* 0x000fc600000001ff */
        /* <DEDUP_REMOVED lines=29> */
.L_x_47:
[----:B------:R-:W-:-:S05]  /*18f0*/  FADD R5, R7, R7 ;  /* 0x0000000707057221 */ /* 0x000fca0000000000 */
[----:B------:R-:W-:Y:S01]  /*1900*/  LOP3.LUT R5, R5, 0x7fffffff, RZ, 0xc0, !PT ;  /* 0x7fffffff05057812 */ /* 0x000fe200078ec0ff */
[----:B------:R-:W-:Y:S06]  /*1910*/  BRA `(.L_x_45) ;  /* 0x0000000000047947 */ /* 0x000fec0003800000 */
.L_x_46:
[----:B------:R-:W-:-:S07]  /*1920*/  FADD R5, R7, 1.5 ;  /* 0x3fc0000007057421 */ /* 0x000fce0000000000 */
.L_x_45:
[----:B------:R-:W-:Y:S05]  /*1930*/  BSYNC.RECONVERGENT B0 ;  /* 0x0000000000007941 */ /* 0x000fea0003800200 */
.L_x_44:
        /* <DEDUP_REMOVED lines=14> */
.L_x_49:
[----:B------:R-:W-:Y:S05]  /*1a20*/  BSYNC.RECONVERGENT B0 ;  /* 0x0000000000007941 */ /* 0x000fea0003800200 */
.L_x_48:
[-C--:B------:R-:W-:Y:S01]  /*1a30*/  FFMA R14, R3, R16.reuse, R14 ;  /* 0x00000010030e7223 */ /* 0x080fe2000000000e */
[----:B------:R-:W-:-:S03]  /*1a40*/  FFMA R12, R15, R16, R12 ;  /* 0x000000100f0c7223 */ /* 0x000fc6000000000c */
[----:B------:R-:W-:Y:S01]  /*1a50*/  FFMA R13, R14, R16, R13 ;  /* 0x000000100e0d7223 */ /* 0x000fe2000000000d */
[----:B------:R-:W-:Y:S06]  /*1a60*/  @P2 BRA `(.L_x_50) ;  /* 0xffffffe800582947 */ /* 0x000fec000383ffff */
[----:B------:R-:W0:Y:S01]  /*1a70*/  LDC R19, c[0x0][0x3a0] ;  /* 0x0000e800ff137b82 */ /* 0x000e220000000800 */
[----:B------:R-:W0:Y:S07]  /*1a80*/  LDCU UR5, c[0x0][0x3a8] ;  /* 0x00007500ff0577ac */ /* 0x000e2e0008000800 */
[----:B------:R-:W1:Y:S08]  /*1a90*/  LDC.64 R4, c[0x0][0x380] ;  /* 0x0000e000ff047b82 */ /* 0x000e700000000a00 */
[----:B------:R-:W2:Y:S08]  /*1aa0*/  LDC.64 R8, c[0x0][0x388] ;  /* 0x0000e200ff087b82 */ /* 0x000eb00000000a00 */
[----:B------:R-:W3:Y:S01]  /*1ab0*/  LDC.64 R6, c[0x0][0x390] ;  /* 0x0000e400ff067b82 */ /* 0x000ee20000000a00 */
[----:B0-----:R-:W-:Y:S01]  /*1ac0*/  IMAD R17, R19, UR5, R10 ;  /* 0x0000000513117c24 */ /* 0x001fe2000f8e020a */
[----:B------:R-:W-:-:S04]  /*1ad0*/  IADD3 R10, PT, PT, R11, R10, RZ ;  /* 0x0000000a0b0a7210 */ /* 0x000fc80007ffe0ff */
[----:B------:R-:W-:Y:S02]  /*1ae0*/  ISETP.GE.AND P0, PT, R10, R19, PT ;  /* 0x000000130a00720c */ /* 0x000fe40003f06270 */
[----:B------:R-:W0:Y:S01]  /*1af0*/  LDC.64 R2, c[0x0][0x398] ;  /* 0x0000e600ff027b82 */ /* 0x000e220000000a00 */
[----:B-1----:R-:W-:-:S05]  /*1b00*/  IMAD.WIDE R4, R17, 0x4, R4 ;  /* 0x0000000411047825 */ /* 0x002fca00078e0204 */
[----:B------:R1:W-:Y:S01]  /*1b10*/  STG.E desc[UR6][R4.64], R12 ;  /* 0x0000000c04007986 */ /* 0x0003e2000c101906 */
[----:B--2---:R-:W-:-:S05]  /*1b20*/  IMAD.WIDE R8, R17, 0x4, R8 ;  /* 0x0000000411087825 */ /* 0x004fca00078e0208 */
[----:B------:R1:W-:Y:S01]  /*1b30*/  STG.E desc[UR6][R8.64], R13 ;  /* 0x0000000d08007986 */ /* 0x0003e2000c101906 */
[----:B---3--:R-:W-:-:S05]  /*1b40*/  IMAD.WIDE R6, R17, 0x4, R6 ;  /* 0x0000000411067825 */ /* 0x008fca00078e0206 */
[----:B------:R1:W-:Y:S01]  /*1b50*/  STG.E desc[UR6][R6.64], R15 ;  /* 0x0000000f06007986 */ /* 0x0003e2000c101906 */
[----:B0-----:R-:W-:-:S05]  /*1b60*/  IMAD.WIDE R2, R17, 0x4, R2 ;  /* 0x0000000411027825 */ /* 0x001fca00078e0202 */
[----:B------:R1:W-:Y:S01]  /*1b70*/  STG.E desc[UR6][R2.64], R14 ;  /* 0x0000000e02007986 */ /* 0x0003e2000c101906 */
[----:B------:R-:W-:Y:S05]  /*1b80*/  @!P0 BRA `(.L_x_51) ;  /* 0xffffffe8000c8947 */ /* 0x000fea000383ffff */
[----:B------:R-:W-:Y:S05]  /*1b90*/  EXIT ;  /* 0x000000000000794d */ /* 0x000fea0003800000 */
        .weak           $__internal_1_$__cuda_sm3x_div_rn_noftz_f32_slowpath
        .type           $__internal_1_$__cuda_sm3x_div_rn_noftz_f32_slowpath,@function
        .size           $__internal_1_$__cuda_sm3x_div_rn_noftz_f32_slowpath,(.L_x_65 - $__internal_1_$__cuda_sm3x_div_rn_noftz_f32_slowpath)
$__internal_1_$__cuda_sm3x_div_rn_noftz_f32_slowpath:
[----:B------:R-:W-:Y:S01]  /*1ba0*/  SHF.R.U32.HI R7, RZ, 0x17, R3 ;  /* 0x00000017ff077819 */ /* 0x000fe20000011603 */
[----:B------:R-:W-:Y:S01]  /*1bb0*/  BSSY.RECONVERGENT B1, `(.L_x_52) ;  /* 0x0000062000017945 */ /* 0x000fe20003800200 */
[----:B------:R-:W-:Y:S02]  /*1bc0*/  SHF.R.U32.HI R8, RZ, 0x17, R0 ;  /* 0x00000017ff087819 */ /* 0x000fe40000011600 */
[----:B------:R-:W-:Y:S02]  /*1bd0*/  LOP3.LUT R7, R7, 0xff, RZ, 0xc0, !PT ;  /* 0x000000ff07077812 */ /* 0x000fe400078ec0ff */
[----:B------:R-:W-:Y:S02]  /*1be0*/  LOP3.LUT R9, R8, 0xff, RZ, 0xc0, !PT ;  /* 0x000000ff08097812 */ /* 0x000fe400078ec0ff */
[----:B------:R-:W-:Y:S02]  /*1bf0*/  IADD3 R18, PT, PT, R7, -0x1, RZ ;  /* 0xffffffff07127810 */ /* 0x000fe40007ffe0ff */
[----:B------:R-:W-:-:S02]  /*1c00*/  IADD3 R17, PT, PT, R9, -0x1, RZ ;  /* 0xffffffff09117810 */ /* 0x000fc40007ffe0ff */
[----:B------:R-:W-:-:S04]  /*1c10*/  ISETP.GT.U32.AND P0, PT, R18, 0xfd, PT ;  /* 0x000000fd1200780c */ /* 0x000fc80003f04070 */
        /* <DEDUP_REMOVED lines=26> */
.L_x_53:
[----:B------:R-:W-:Y:S01]  /*1dc0*/  LEA R18, R7, 0xc0800000, 0x17 ;  /* 0xc080000007127811 */ /* 0x000fe200078eb8ff */
[----:B------:R-:W-:Y:S01]  /*1dd0*/  BSSY.RECONVERGENT B2, `(.L_x_58) ;  /* 0x0000036000027945 */ /* 0x000fe20003800200 */
[----:B------:R-:W-:Y:S02]  /*1de0*/  IADD3 R9, PT, PT, R9, -0x7f, RZ ;  /* 0xffffff8109097810 */ /* 0x000fe40007ffe0ff */
[----:B------:R-:W-:-:S03]  /*1df0*/  IADD3 R17, PT, PT, -R18, R3, RZ ;  /* 0x0000000312117210 */ /* 0x000fc60007ffe1ff */
[----:B------:R-:W-:Y:S01]  /*1e00*/  IMAD R0, R9, -0x800000, R0 ;  /* 0xff80000009007824 */ /* 0x000fe200078e0200 */
[----:B------:R-:W0:Y:S01]  /*1e10*/  MUFU.RCP R3, R17 ;  /* 0x0000001100037308 */ /* 0x000e220000001000 */
[----:B------:R-:W-:Y:S01]  /*1e20*/  FADD.FTZ R19, -R17, -RZ ;  /* 0x800000ff11137221 */ /* 0x000fe20000010100 */
[----:B------:R-:W-:-:S04]  /*1e30*/  IADD3 R9, PT, PT, R9, 0x7f, -R7 ;  /* 0x0000007f09097810 */ /* 0x000fc80007ffe807 */
[----:B------:R-:W-:Y:S01]  /*1e40*/  IADD3 R9, PT, PT, R9, R8, RZ ;  /* 0x0000000809097210 */ /* 0x000fe20007ffe0ff */
[----:B0-----:R-:W-:-:S04]  /*1e50*/  FFMA R18, R3, R19, 1 ;  /* 0x3f80000003127423 */ /* 0x001fc80000000013 */
        /* <DEDUP_REMOVED lines=41> */
.L_x_60:
[----:B------:R-:W-:-:S04]  /*20f0*/  LOP3.LUT R0, R0, 0x80000000, RZ, 0xc0, !PT ;  /* 0x8000000000007812 */ /* 0x000fc800078ec0ff */
[----:B------:R-:W-:Y:S01]  /*2100*/  LOP3.LUT R0, R0, 0x7f800000, RZ, 0xfc, !PT ;  /* 0x7f80000000007812 */ /* 0x000fe200078efcff */
[----:B------:R-:W-:Y:S06]  /*2110*/  BRA `(.L_x_61) ;  /* 0x0000000000047947 */ /* 0x000fec0003800000 */
.L_x_59:
[----:B------:R-:W-:-:S07]  /*2120*/  LEA R0, R9, R0, 0x17 ;  /* 0x0000000009007211 */ /* 0x000fce00078eb8ff */
.L_x_61:
[----:B------:R-:W-:Y:S05]  /*2130*/  BSYNC.RECONVERGENT B2 ;  /* 0x0000000000027941 */ /* 0x000fea0003800200 */
.L_x_58:
[----:B------:R-:W-:Y:S05]  /*2140*/  BRA `(.L_x_62) ;  /* 0x0000000000207947 */ /* 0x000fea0003800000 */
.L_x_57:
[----:B------:R-:W-:-:S04]  /*2150*/  LOP3.LUT R0, R3, 0x80000000, R0, 0x48, !PT ;  /* 0x8000000003007812 */ /* 0x000fc800078e4800 */
[----:B------:R-:W-:Y:S01]  /*2160*/  LOP3.LUT R0, R0, 0x7f800000, RZ, 0xfc, !PT ;  /* 0x7f80000000007812 */ /* 0x000fe200078efcff */
[----:B------:R-:W-:Y:S06]  /*2170*/  BRA `(.L_x_62) ;  /* 0x0000000000147947 */ /* 0x000fec0003800000 */
.L_x_56:
[----:B------:R-:W-:Y:S01]  /*2180*/  LOP3.LUT R0, R3, 0x80000000, R0, 0x48, !PT ;  /* 0x8000000003007812 */ /* 0x000fe200078e4800 */
[----:B------:R-:W-:Y:S06]  /*2190*/  BRA `(.L_x_62) ;  /* 0x00000000000c7947 */ /* 0x000fec0003800000 */
.L_x_55:
[----:B------:R-:W0:Y:S01]  /*21a0*/  MUFU.RSQ R0, -QNAN ;  /* 0xffc0000000007908 */ /* 0x000e220000001400 */
[----:B------:R-:W-:Y:S05]  /*21b0*/  BRA `(.L_x_62) ;  /* 0x0000000000047947 */ /* 0x000fea0003800000 */
.L_x_54:
[----:B------:R-:W-:-:S07]  /*21c0*/  FADD.FTZ R0, R0, R3 ;  /* 0x0000000300007221 */ /* 0x000fce0000010000 */
.L_x_62:
[----:B------:R-:W-:Y:S05]  /*21d0*/  BSYNC.RECONVERGENT B1 ;  /* 0x0000000000017941 */ /* 0x000fea0003800200 */
.L_x_52:
[----:B------:R-:W-:-:S04]  /*21e0*/  HFMA2 R7, -RZ, RZ, 0, 0 ;  /* 0x00000000ff077431 */ /* 0x000fc800000001ff */
[----:B0-----:R-:W-:Y:S05]  /*21f0*/  RET.REL.NODEC R6 `(_Z17euler_integrationPfS_S_S_iiifi) ;  /* 0xffffffdc06807950 */ /* 0x001fea0003c3ffff */
.L_x_63:
        /* <DEDUP_REMOVED lines=16> */
.L_x_65:


//--------------------- .nv.shared.reserved.0     --------------------------
	.section	.nv.shared.reserved.0,"aw",@nobits
	.weak		__nv_reservedSMEM_offset_0_alias
	.size		__nv_reservedSMEM_offset_0_alias, 0, 64
	.other		__nv_reservedSMEM_offset_0_alias,@"STO_CUDA_RESERVED_SHARED STV_DEFAULT"
__nv_reservedSMEM_offset_0_alias:
	.zero		0
	.zero		64


//--------------------- .nv.constant0._Z19euler_integration_xPfS_iiif --------------------------
	.section	.nv.constant0._Z19euler_integration_xPfS_iiif,"a",@progbits
	.sectionflags	@""
	.align	4
.nv.constant0._Z19euler_integration_xPfS_iiif:
	.zero		928


//--------------------- .nv.constant0._Z20euler_integration_vxPfS_S_iiif --------------------------
	.section	.nv.constant0._Z20euler_integration_vxPfS_S_iiif,"a",@progbits
	.sectionflags	@""
	.align	4
.nv.constant0._Z20euler_integration_vxPfS_S_iiif:
	.zero		936


//--------------------- .nv.constant0._Z17euler_integrationPfS_S_S_iiifi --------------------------
	.section	.nv.constant0._Z17euler_integrationPfS_S_S_iiifi,"a",@progbits
	.sectionflags	@""
	.align	4
.nv.constant0._Z17euler_integrationPfS_S_S_iiifi:
	.zero		948


//--------------------- SYMBOLS --------------------------

	.type		.nv.reservedSmem.offset0,@object
	.size		.nv.reservedSmem.offset0,0x4
